	.target	sm_103a

	.elftype	@"ET_EXEC"


//--------------------- .note.nv.tkinfo           --------------------------
	.section	.note.nv.tkinfo,"",@"SHT_NOTE"
	.sectionflags	@"SHF_NOTE_NV_TKINFO"
	.tkinfo
        /*0018*/ 	.word	0x00000002
        /*0030*/ 	.string	""
        /*0030*/ 	.string	"ptxas"
        /*0030*/ 	.string	"Cuda compilation tools, release 13.0, V13.0.88"
        /*0030*/ 	.string	"Build cuda_13.0.r13.0/compiler.36424714_0"
        /*0030*/ 	.string	"-arch sm_103a -m 64 "



//--------------------- .note.nv.cuinfo           --------------------------
	.section	.note.nv.cuinfo,"",@"SHT_NOTE"
	.sectionflags	@"SHF_NOTE_NV_CUINFO"
        /*0018*/ 	.short	0x0002
        /*001a*/ 	.short	0x0067
        /*001c*/ 	.short	0x0082
	.zero		2


//--------------------- .nv.info                  --------------------------
	.section	.nv.info,"",@"SHT_CUDA_INFO"
	.align	4


	//----- nvinfo : EIATTR_REGCOUNT
	.align		4
        /*0000*/ 	.byte	0x04, 0x2f
        /*0002*/ 	.short	(.L_12 - .L_11)
	.align		4
.L_11:
        /*0004*/ 	.word	index@(_ZN7cutlass13device_kernelIN5flash11enable_sm90INS1_16FlashAttnFwdSm90INS1_25CollectiveMainloopFwdSm90ILi2EN4cute5tupleIJNS5_1CILi1EEES8_S8_EEENS6_IJNS7_ILi128EEENS7_ILi96EEENS7_ILi64EEEEEELi256ENS_10bfloat16_tEfNS_4arch4Sm90ELb1ELb0ELb0ELb1ELb0ELb1ELb1ELb1ELb0ELb1ELb0ELb0EEENS1_21CollectiveEpilogueFwdINS6_IJSA_NS7_ILi256EEESB_EEES9_SE_SG_Li256ELb1ELb1ELb0ELb0EEENS1_36VarlenDynamicPersistentTileSchedulerILi128ELi96ELi256ELi128ELb0ELb1ELb1ELb1ELb1ELb1EEEEEEEEEvNT_6ParamsE)
        /*0008*/ 	.word	0x00000004


	//----- nvinfo : EIATTR_FRAME_SIZE
	.align		4
.L_12:
        /*000c*/ 	.byte	0x04, 0x11
        /*000e*/ 	.short	(.L_14 - .L_13)
	.align		4
.L_13:
        /*0010*/ 	.word	index@(_ZN7cutlass13device_kernelIN5flash11enable_sm90INS1_16FlashAttnFwdSm90INS1_25CollectiveMainloopFwdSm90ILi2EN4cute5tupleIJNS5_1CILi1EEES8_S8_EEENS6_IJNS7_ILi128EEENS7_ILi96EEENS7_ILi64EEEEEELi256ENS_10bfloat16_tEfNS_4arch4Sm90ELb1ELb0ELb0ELb1ELb0ELb1ELb1ELb1ELb0ELb1ELb0ELb0EEENS1_21CollectiveEpilogueFwdINS6_IJSA_NS7_ILi256EEESB_EEES9_SE_SG_Li256ELb1ELb1ELb0ELb0EEENS1_36VarlenDynamicPersistentTileSchedulerILi128ELi96ELi256ELi128ELb0ELb1ELb1ELb1ELb1ELb1EEEEEEEEEvNT_6ParamsE)
        /*0014*/ 	.word	0x00000000


	//----- nvinfo : EIATTR_REGCOUNT
	.align		4
.L_14:
        /*0018*/ 	.byte	0x04, 0x2f
        /*001a*/ 	.short	(.L_16 - .L_15)
	.align		4
.L_15:
        /*001c*/ 	.word	index@(_ZN7cutlass13device_kernelIN5flash11enable_sm90INS1_16FlashAttnFwdSm90INS1_25CollectiveMainloopFwdSm90ILi2EN4cute5tupleIJNS5_1CILi1EEES8_S8_EEENS6_IJNS7_ILi128EEENS7_ILi96EEENS7_ILi64EEEEEELi256ENS_10bfloat16_tEfNS_4arch4Sm90ELb1ELb0ELb0ELb1ELb0ELb0ELb1ELb1ELb0ELb1ELb0ELb0EEENS1_21CollectiveEpilogueFwdINS6_IJSA_NS7_ILi256EEESB_EEES9_SE_SG_Li256ELb1ELb1ELb0ELb0EEENS1_36VarlenDynamicPersistentTileSchedulerILi128ELi96ELi256ELi128ELb0ELb1ELb1ELb1ELb1ELb1EEEEEEEEEvNT_6ParamsE)
        /*0020*/ 	.word	0x00000004


	//----- nvinfo : EIATTR_FRAME_SIZE
	.align		4
.L_16:
        /*0024*/ 	.byte	0x04, 0x11
        /*0026*/ 	.short	(.L_18 - .L_17)
	.align		4
.L_17:
        /*0028*/ 	.word	index@(_ZN7cutlass13device_kernelIN5flash11enable_sm90INS1_16FlashAttnFwdSm90INS1_25CollectiveMainloopFwdSm90ILi2EN4cute5tupleIJNS5_1CILi1EEES8_S8_EEENS6_IJNS7_ILi128EEENS7_ILi96EEENS7_ILi64EEEEEELi256ENS_10bfloat16_tEfNS_4arch4Sm90ELb1ELb0ELb0ELb1ELb0ELb0ELb1ELb1ELb0ELb1ELb0ELb0EEENS1_21CollectiveEpilogueFwdINS6_IJSA_NS7_ILi256EEESB_EEES9_SE_SG_Li256ELb1ELb1ELb0ELb0EEENS1_36VarlenDynamicPersistentTileSchedulerILi128ELi96ELi256ELi128ELb0ELb1ELb1ELb1ELb1ELb1EEEEEEEEEvNT_6ParamsE)
        /*002c*/ 	.word	0x00000000


	//----- nvinfo : EIATTR_REGCOUNT
	.align		4
.L_18:
        /*0030*/ 	.byte	0x04, 0x2f
        /*0032*/ 	.short	(.L_20 - .L_19)
	.align		4
.L_19:
        /*0034*/ 	.word	index@(_ZN7cutlass13device_kernelIN5flash11enable_sm90INS1_16FlashAttnFwdSm90INS1_25CollectiveMainloopFwdSm90ILi2EN4cute5tupleIJNS5_1CILi1EEES8_S8_EEENS6_IJNS7_ILi128EEENS7_ILi96EEENS7_ILi64EEEEEELi256ENS_10bfloat16_tEfNS_4arch4Sm90ELb1ELb0ELb0ELb1ELb0ELb1ELb0ELb1ELb0ELb1ELb0ELb0EEENS1_21CollectiveEpilogueFwdINS6_IJSA_NS7_ILi256EEESB_EEES9_SE_SG_Li256ELb1ELb1ELb0ELb0EEENS1_36VarlenDynamicPersistentTileSchedulerILi128ELi96ELi256ELi128ELb0ELb1ELb1ELb1ELb1ELb1EEEEEEEEEvNT_6ParamsE)
        /*0038*/ 	.word	0x00000004


	//----- nvinfo : EIATTR_FRAME_SIZE
	.align		4
.L_20:
        /*003c*/ 	.byte	0x04, 0x11
        /*003e*/ 	.short	(.L_22 - .L_21)
	.align		4
.L_21:
        /*0040*/ 	.word	index@(_ZN7cutlass13device_kernelIN5flash11enable_sm90INS1_16FlashAttnFwdSm90INS1_25CollectiveMainloopFwdSm90ILi2EN4cute5tupleIJNS5_1CILi1EEES8_S8_EEENS6_IJNS7_ILi128EEENS7_ILi96EEENS7_ILi64EEEEEELi256ENS_10bfloat16_tEfNS_4arch4Sm90ELb1ELb0ELb0ELb1ELb0ELb1ELb0ELb1ELb0ELb1ELb0ELb0EEENS1_21CollectiveEpilogueFwdINS6_IJSA_NS7_ILi256EEESB_EEES9_SE_SG_Li256ELb1ELb1ELb0ELb0EEENS1_36VarlenDynamicPersistentTileSchedulerILi128ELi96ELi256ELi128ELb0ELb1ELb1ELb1ELb1ELb1EEEEEEEEEvNT_6ParamsE)
        /*0044*/ 	.word	0x00000000


	//----- nvinfo : EIATTR_REGCOUNT
	.align		4
.L_22:
        /*0048*/ 	.byte	0x04, 0x2f
        /*004a*/ 	.short	(.L_24 - .L_23)
	.align		4
.L_23:
        /*004c*/ 	.word	index@(_ZN7cutlass13device_kernelIN5flash11enable_sm90INS1_16FlashAttnFwdSm90INS1_25CollectiveMainloopFwdSm90ILi2EN4cute5tupleIJNS5_1CILi1EEES8_S8_EEENS6_IJNS7_ILi128EEENS7_ILi96EEENS7_ILi64EEEEEELi256ENS_10bfloat16_tEfNS_4arch4Sm90ELb1ELb0ELb0ELb1ELb0ELb0ELb0ELb1ELb0ELb1ELb0ELb0EEENS1_21CollectiveEpilogueFwdINS6_IJSA_NS7_ILi256EEESB_EEES9_SE_SG_Li256ELb1ELb1ELb0ELb0EEENS1_36VarlenDynamicPersistentTileSchedulerILi128ELi96ELi256ELi128ELb0ELb1ELb1ELb1ELb1ELb1EEEEEEEEEvNT_6ParamsE)
        /*0050*/ 	.word	0x00000004


	//----- nvinfo : EIATTR_FRAME_SIZE
	.align		4
.L_24:
        /*0054*/ 	.byte	0x04, 0x11
        /*0056*/ 	.short	(.L_26 - .L_25)
	.align		4
.L_25:
        /*0058*/ 	.word	index@(_ZN7cutlass13device_kernelIN5flash11enable_sm90INS1_16FlashAttnFwdSm90INS1_25CollectiveMainloopFwdSm90ILi2EN4cute5tupleIJNS5_1CILi1EEES8_S8_EEENS6_IJNS7_ILi128EEENS7_ILi96EEENS7_ILi64EEEEEELi256ENS_10bfloat16_tEfNS_4arch4Sm90ELb1ELb0ELb0ELb1ELb0ELb0ELb0ELb1ELb0ELb1ELb0ELb0EEENS1_21CollectiveEpilogueFwdINS6_IJSA_NS7_ILi256EEESB_EEES9_SE_SG_Li256ELb1ELb1ELb0ELb0EEENS1_36VarlenDynamicPersistentTileSchedulerILi128ELi96ELi256ELi128ELb0ELb1ELb1ELb1ELb1ELb1EEEEEEEEEvNT_6ParamsE)
        /*005c*/ 	.word	0x00000000


	//----- nvinfo : EIATTR_REGCOUNT
	.align		4
.L_26:
        /*0060*/ 	.byte	0x04, 0x2f
        /*0062*/ 	.short	(.L_28 - .L_27)
	.align		4
.L_27:
        /*0064*/ 	.word	index@(_ZN7cutlass13device_kernelIN5flash11enable_sm90INS1_16FlashAttnFwdSm90INS1_25CollectiveMainloopFwdSm90ILi2EN4cute5tupleIJNS5_1CILi1EEES8_S8_EEENS6_IJNS7_ILi128EEENS7_ILi96EEENS7_ILi64EEEEEELi256ENS_10bfloat16_tEfNS_4arch4Sm90ELb1ELb0ELb0ELb0ELb0ELb0ELb1ELb1ELb0ELb1ELb0ELb0EEENS1_21CollectiveEpilogueFwdINS6_IJSA_NS7_ILi256EEESB_EEES9_SE_SG_Li256ELb0ELb1ELb0ELb0EEENS1_30DynamicPersistentTileSchedulerILi256ELi128ELb0ELb1ELb1EEEEEEEEEvNT_6ParamsE)
        /*0068*/ 	.word	0x00000004


	//----- nvinfo : EIATTR_FRAME_SIZE
	.align		4
.L_28:
        /*006c*/ 	.byte	0x04, 0x11
        /*006e*/ 	.short	(.L_30 - .L_29)
	.align		4
.L_29:
        /*0070*/ 	.word	index@(_ZN7cutlass13device_kernelIN5flash11enable_sm90INS1_16FlashAttnFwdSm90INS1_25CollectiveMainloopFwdSm90ILi2EN4cute5tupleIJNS5_1CILi1EEES8_S8_EEENS6_IJNS7_ILi128EEENS7_ILi96EEENS7_ILi64EEEEEELi256ENS_10bfloat16_tEfNS_4arch4Sm90ELb1ELb0ELb0ELb0ELb0ELb0ELb1ELb1ELb0ELb1ELb0ELb0EEENS1_21CollectiveEpilogueFwdINS6_IJSA_NS7_ILi256EEESB_EEES9_SE_SG_Li256ELb0ELb1ELb0ELb0EEENS1_30DynamicPersistentTileSchedulerILi256ELi128ELb0ELb1ELb1EEEEEEEEEvNT_6ParamsE)
        /*0074*/ 	.word	0x00000000


	//----- nvinfo : EIATTR_REGCOUNT
	.align		4
.L_30:
        /*0078*/ 	.byte	0x04, 0x2f
        /*007a*/ 	.short	(.L_32 - .L_31)
	.align		4
.L_31:
        /*007c*/ 	.word	index@(_ZN7cutlass13device_kernelIN5flash11enable_sm90INS1_16FlashAttnFwdSm90INS1_25CollectiveMainloopFwdSm90ILi2EN4cute5tupleIJNS5_1CILi1EEES8_S8_EEENS6_IJNS7_ILi128EEENS7_ILi96EEENS7_ILi64EEEEEELi256ENS_10bfloat16_tEfNS_4arch4Sm90ELb1ELb0ELb0ELb0ELb0ELb0ELb0ELb1ELb0ELb1ELb0ELb0EEENS1_21CollectiveEpilogueFwdINS6_IJSA_NS7_ILi256EEESB_EEES9_SE_SG_Li256ELb0ELb1ELb0ELb0EEENS1_30DynamicPersistentTileSchedulerILi256ELi128ELb0ELb1ELb1EEEEEEEEEvNT_6ParamsE)
        /*0080*/ 	.word	0x00000004


	//----- nvinfo : EIATTR_FRAME_SIZE
	.align		4
.L_32:
        /*0084*/ 	.byte	0x04, 0x11
        /*0086*/ 	.short	(.L_34 - .L_33)
	.align		4
.L_33:
        /*0088*/ 	.word	index@(_ZN7cutlass13device_kernelIN5flash11enable_sm90INS1_16FlashAttnFwdSm90INS1_25CollectiveMainloopFwdSm90ILi2EN4cute5tupleIJNS5_1CILi1EEES8_S8_EEENS6_IJNS7_ILi128EEENS7_ILi96EEENS7_ILi64EEEEEELi256ENS_10bfloat16_tEfNS_4arch4Sm90ELb1ELb0ELb0ELb0ELb0ELb0ELb0ELb1ELb0ELb1ELb0ELb0EEENS1_21CollectiveEpilogueFwdINS6_IJSA_NS7_ILi256EEESB_EEES9_SE_SG_Li256ELb0ELb1ELb0ELb0EEENS1_30DynamicPersistentTileSchedulerILi256ELi128ELb0ELb1ELb1EEEEEEEEEvNT_6ParamsE)
        /*008c*/ 	.word	0x00000000


	//----- nvinfo : EIATTR_REGCOUNT
	.align		4
.L_34:
        /*0090*/ 	.byte	0x04, 0x2f
        /*0092*/ 	.short	(.L_36 - .L_35)
	.align		4
.L_35:
        /*0094*/ 	.word	index@(_ZN7cutlass13device_kernelIN5flash11enable_sm90INS1_16FlashAttnFwdSm90INS1_25CollectiveMainloopFwdSm90ILi2EN4cute5tupleIJNS5_1CILi1EEES8_S8_EEENS6_IJNS7_ILi128EEENS7_ILi96EEENS7_ILi64EEEEEELi256ENS_10bfloat16_tEfNS_4arch4Sm90ELb0ELb1ELb0ELb1ELb0ELb1ELb1ELb1ELb0ELb1ELb0ELb0EEENS1_21CollectiveEpilogueFwdINS6_IJSA_NS7_ILi256EEESB_EEES9_SE_SG_Li256ELb1ELb1ELb0ELb0EEENS1_36VarlenDynamicPersistentTileSchedulerILi128ELi96ELi256ELi128ELb0ELb1ELb1ELb1ELb0ELb1EEEEEEEEEvNT_6ParamsE)
        /*0098*/ 	.word	0x00000004


	//----- nvinfo : EIATTR_FRAME_SIZE
	.align		4
.L_36:
        /*009c*/ 	.byte	0x04, 0x11
        /*009e*/ 	.short	(.L_38 - .L_37)
	.align		4
.L_37:
        /*00a0*/ 	.word	index@(_ZN7cutlass13device_kernelIN5flash11enable_sm90INS1_16FlashAttnFwdSm90INS1_25CollectiveMainloopFwdSm90ILi2EN4cute5tupleIJNS5_1CILi1EEES8_S8_EEENS6_IJNS7_ILi128EEENS7_ILi96EEENS7_ILi64EEEEEELi256ENS_10bfloat16_tEfNS_4arch4Sm90ELb0ELb1ELb0ELb1ELb0ELb1ELb1ELb1ELb0ELb1ELb0ELb0EEENS1_21CollectiveEpilogueFwdINS6_IJSA_NS7_ILi256EEESB_EEES9_SE_SG_Li256ELb1ELb1ELb0ELb0EEENS1_36VarlenDynamicPersistentTileSchedulerILi128ELi96ELi256ELi128ELb0ELb1ELb1ELb1ELb0ELb1EEEEEEEEEvNT_6ParamsE)
        /*00a4*/ 	.word	0x00000000


	//----- nvinfo : EIATTR_REGCOUNT
	.align		4
.L_38:
        /*00a8*/ 	.byte	0x04, 0x2f
        /*00aa*/ 	.short	(.L_40 - .L_39)
	.align		4
.L_39:
        /*00ac*/ 	.word	index@(_ZN7cutlass13device_kernelIN5flash11enable_sm90INS1_16FlashAttnFwdSm90INS1_25CollectiveMainloopFwdSm90ILi2EN4cute5tupleIJNS5_1CILi1EEES8_S8_EEENS6_IJNS7_ILi128EEENS7_ILi96EEENS7_ILi64EEEEEELi256ENS_10bfloat16_tEfNS_4arch4Sm90ELb0ELb1ELb0ELb1ELb0ELb0ELb1ELb1ELb0ELb1ELb0ELb0EEENS1_21CollectiveEpilogueFwdINS6_IJSA_NS7_ILi256EEESB_EEES9_SE_SG_Li256ELb1ELb1ELb0ELb0EEENS1_36VarlenDynamicPersistentTileSchedulerILi128ELi96ELi256ELi128ELb0ELb1ELb1ELb1ELb0ELb1EEEEEEEEEvNT_6ParamsE)
        /*00b0*/ 	.word	0x00000004


	//----- nvinfo : EIATTR_FRAME_SIZE
	.align		4
.L_40:
        /*00b4*/ 	.byte	0x04, 0x11
        /*00b6*/ 	.short	(.L_42 - .L_41)
	.align		4
.L_41:
        /*00b8*/ 	.word	index@(_ZN7cutlass13device_kernelIN5flash11enable_sm90INS1_16FlashAttnFwdSm90INS1_25CollectiveMainloopFwdSm90ILi2EN4cute5tupleIJNS5_1CILi1EEES8_S8_EEENS6_IJNS7_ILi128EEENS7_ILi96EEENS7_ILi64EEEEEELi256ENS_10bfloat16_tEfNS_4arch4Sm90ELb0ELb1ELb0ELb1ELb0ELb0ELb1ELb1ELb0ELb1ELb0ELb0EEENS1_21CollectiveEpilogueFwdINS6_IJSA_NS7_ILi256EEESB_EEES9_SE_SG_Li256ELb1ELb1ELb0ELb0EEENS1_36VarlenDynamicPersistentTileSchedulerILi128ELi96ELi256ELi128ELb0ELb1ELb1ELb1ELb0ELb1EEEEEEEEEvNT_6ParamsE)
        /*00bc*/ 	.word	0x00000000


	//----- nvinfo : EIATTR_REGCOUNT
	.align		4
.L_42:
        /*00c0*/ 	.byte	0x04, 0x2f
        /*00c2*/ 	.short	(.L_44 - .L_43)
	.align		4
.L_43:
        /*00c4*/ 	.word	index@(_ZN7cutlass13device_kernelIN5flash11enable_sm90INS1_16FlashAttnFwdSm90INS1_25CollectiveMainloopFwdSm90ILi2EN4cute5tupleIJNS5_1CILi1EEES8_S8_EEENS6_IJNS7_ILi128EEENS7_ILi96EEENS7_ILi64EEEEEELi256ENS_10bfloat16_tEfNS_4arch4Sm90ELb0ELb1ELb0ELb1ELb0ELb1ELb0ELb1ELb0ELb1ELb0ELb0EEENS1_21CollectiveEpilogueFwdINS6_IJSA_NS7_ILi256EEESB_EEES9_SE_SG_Li256ELb1ELb1ELb0ELb0EEENS1_36VarlenDynamicPersistentTileSchedulerILi128ELi96ELi256ELi128ELb0ELb1ELb1ELb1ELb0ELb1EEEEEEEEEvNT_6ParamsE)
        /*00c8*/ 	.word	0x00000004


	//----- nvinfo : EIATTR_FRAME_SIZE
	.align		4
.L_44:
        /*00cc*/ 	.byte	0x04, 0x11
        /*00ce*/ 	.short	(.L_46 - .L_45)
	.align		4
.L_45:
        /*00d0*/ 	.word	index@(_ZN7cutlass13device_kernelIN5flash11enable_sm90INS1_16FlashAttnFwdSm90INS1_25CollectiveMainloopFwdSm90ILi2EN4cute5tupleIJNS5_1CILi1EEES8_S8_EEENS6_IJNS7_ILi128EEENS7_ILi96EEENS7_ILi64EEEEEELi256ENS_10bfloat16_tEfNS_4arch4Sm90ELb0ELb1ELb0ELb1ELb0ELb1ELb0ELb1ELb0ELb1ELb0ELb0EEENS1_21CollectiveEpilogueFwdINS6_IJSA_NS7_ILi256EEESB_EEES9_SE_SG_Li256ELb1ELb1ELb0ELb0EEENS1_36VarlenDynamicPersistentTileSchedulerILi128ELi96ELi256ELi128ELb0ELb1ELb1ELb1ELb0ELb1EEEEEEEEEvNT_6ParamsE)
        /*00d4*/ 	.word	0x00000000


	//----- nvinfo : EIATTR_REGCOUNT
	.align		4
.L_46:
        /*00d8*/ 	.byte	0x04, 0x2f
        /*00da*/ 	.short	(.L_48 - .L_47)
	.align		4
.L_47:
        /*00dc*/ 	.word	index@(_ZN7cutlass13device_kernelIN5flash11enable_sm90INS1_16FlashAttnFwdSm90INS1_25CollectiveMainloopFwdSm90ILi2EN4cute5tupleIJNS5_1CILi1EEES8_S8_EEENS6_IJNS7_ILi128EEENS7_ILi96EEENS7_ILi64EEEEEELi256ENS_10bfloat16_tEfNS_4arch4Sm90ELb0ELb1ELb0ELb1ELb0ELb0ELb0ELb1ELb0ELb1ELb0ELb0EEENS1_21CollectiveEpilogueFwdINS6_IJSA_NS7_ILi256EEESB_EEES9_SE_SG_Li256ELb1ELb1ELb0ELb0EEENS1_36VarlenDynamicPersistentTileSchedulerILi128ELi96ELi256ELi128ELb0ELb1ELb1ELb1ELb0ELb1EEEEEEEEEvNT_6ParamsE)
        /*00e0*/ 	.word	0x00000004


	//----- nvinfo : EIATTR_FRAME_SIZE
	.align		4
.L_48:
        /*00e4*/ 	.byte	0x04, 0x11
        /*00e6*/ 	.short	(.L_50 - .L_49)
	.align		4
.L_49:
        /*00e8*/ 	.word	index@(_ZN7cutlass13device_kernelIN5flash11enable_sm90INS1_16FlashAttnFwdSm90INS1_25CollectiveMainloopFwdSm90ILi2EN4cute5tupleIJNS5_1CILi1EEES8_S8_EEENS6_IJNS7_ILi128EEENS7_ILi96EEENS7_ILi64EEEEEELi256ENS_10bfloat16_tEfNS_4arch4Sm90ELb0ELb1ELb0ELb1ELb0ELb0ELb0ELb1ELb0ELb1ELb0ELb0EEENS1_21CollectiveEpilogueFwdINS6_IJSA_NS7_ILi256EEESB_EEES9_SE_SG_Li256ELb1ELb1ELb0ELb0EEENS1_36VarlenDynamicPersistentTileSchedulerILi128ELi96ELi256ELi128ELb0ELb1ELb1ELb1ELb0ELb1EEEEEEEEEvNT_6ParamsE)
        /*00ec*/ 	.word	0x00000000


	//----- nvinfo : EIATTR_REGCOUNT
	.align		4
.L_50:
        /*00f0*/ 	.byte	0x04, 0x2f
        /*00f2*/ 	.short	(.L_52 - .L_51)
	.align		4
.L_51:
        /*00f4*/ 	.word	index@(_ZN7cutlass13device_kernelIN5flash11enable_sm90INS1_16FlashAttnFwdSm90INS1_25CollectiveMainloopFwdSm90ILi2EN4cute5tupleIJNS5_1CILi1EEES8_S8_EEENS6_IJNS7_ILi128EEENS7_ILi96EEENS7_ILi64EEEEEELi256ENS_10bfloat16_tEfNS_4arch4Sm90ELb0ELb1ELb0ELb0ELb0ELb0ELb1ELb1ELb0ELb1ELb0ELb0EEENS1_21CollectiveEpilogueFwdINS6_IJSA_NS7_ILi256EEESB_EEES9_SE_SG_Li256ELb0ELb1ELb0ELb0EEENS1_30DynamicPersistentTileSchedulerILi256ELi128ELb0ELb1ELb1EEEEEEEEEvNT_6ParamsE)
        /*00f8*/ 	.word	0x00000004


	//----- nvinfo : EIATTR_FRAME_SIZE
	.align		4
.L_52:
        /*00fc*/ 	.byte	0x04, 0x11
        /*00fe*/ 	.short	(.L_54 - .L_53)
	.align		4
.L_53:
        /*0100*/ 	.word	index@(_ZN7cutlass13device_kernelIN5flash11enable_sm90INS1_16FlashAttnFwdSm90INS1_25CollectiveMainloopFwdSm90ILi2EN4cute5tupleIJNS5_1CILi1EEES8_S8_EEENS6_IJNS7_ILi128EEENS7_ILi96EEENS7_ILi64EEEEEELi256ENS_10bfloat16_tEfNS_4arch4Sm90ELb0ELb1ELb0ELb0ELb0ELb0ELb1ELb1ELb0ELb1ELb0ELb0EEENS1_21CollectiveEpilogueFwdINS6_IJSA_NS7_ILi256EEESB_EEES9_SE_SG_Li256ELb0ELb1ELb0ELb0EEENS1_30DynamicPersistentTileSchedulerILi256ELi128ELb0ELb1ELb1EEEEEEEEEvNT_6ParamsE)
        /*0104*/ 	.word	0x00000000


	//----- nvinfo : EIATTR_REGCOUNT
	.align		4
.L_54:
        /*0108*/ 	.byte	0x04, 0x2f
        /*010a*/ 	.short	(.L_56 - .L_55)
	.align		4
.L_55:
        /*010c*/ 	.word	index@(_ZN7cutlass13device_kernelIN5flash11enable_sm90INS1_16FlashAttnFwdSm90INS1_25CollectiveMainloopFwdSm90ILi2EN4cute5tupleIJNS5_1CILi1EEES8_S8_EEENS6_IJNS7_ILi128EEENS7_ILi96EEENS7_ILi64EEEEEELi256ENS_10bfloat16_tEfNS_4arch4Sm90ELb0ELb1ELb0ELb0ELb0ELb0ELb0ELb1ELb0ELb1ELb0ELb0EEENS1_21CollectiveEpilogueFwdINS6_IJSA_NS7_ILi256EEESB_EEES9_SE_SG_Li256ELb0ELb1ELb0ELb0EEENS1_30DynamicPersistentTileSchedulerILi256ELi128ELb0ELb1ELb1EEEEEEEEEvNT_6ParamsE)
        /*0110*/ 	.word	0x00000004


	//----- nvinfo : EIATTR_FRAME_SIZE
	.align		4
.L_56:
        /*0114*/ 	.byte	0x04, 0x11
        /*0116*/ 	.short	(.L_58 - .L_57)
	.align		4
.L_57:
        /*0118*/ 	.word	index@(_ZN7cutlass13device_kernelIN5flash11enable_sm90INS1_16FlashAttnFwdSm90INS1_25CollectiveMainloopFwdSm90ILi2EN4cute5tupleIJNS5_1CILi1EEES8_S8_EEENS6_IJNS7_ILi128EEENS7_ILi96EEENS7_ILi64EEEEEELi256ENS_10bfloat16_tEfNS_4arch4Sm90ELb0ELb1ELb0ELb0ELb0ELb0ELb0ELb1ELb0ELb1ELb0ELb0EEENS1_21CollectiveEpilogueFwdINS6_IJSA_NS7_ILi256EEESB_EEES9_SE_SG_Li256ELb0ELb1ELb0ELb0EEENS1_30DynamicPersistentTileSchedulerILi256ELi128ELb0ELb1ELb1EEEEEEEEEvNT_6ParamsE)
        /*011c*/ 	.word	0x00000000


	//----- nvinfo : EIATTR_REGCOUNT
	.align		4
.L_58:
        /*0120*/ 	.byte	0x04, 0x2f
        /*0122*/ 	.short	(.L_60 - .L_59)
	.align		4
.L_59:
        /*0124*/ 	.word	index@(_ZN7cutlass13device_kernelIN5flash11enable_sm90INS1_16FlashAttnFwdSm90INS1_25CollectiveMainloopFwdSm90ILi2EN4cute5tupleIJNS5_1CILi1EEES8_S8_EEENS6_IJNS7_ILi128EEENS7_ILi96EEENS7_ILi64EEEEEELi256ENS_10bfloat16_tEfNS_4arch4Sm90ELb0ELb0ELb0ELb1ELb0ELb1ELb1ELb1ELb0ELb1ELb0ELb0EEENS1_21CollectiveEpilogueFwdINS6_IJSA_NS7_ILi256EEESB_EEES9_SE_SG_Li256ELb1ELb1ELb0ELb0EEENS1_36VarlenDynamicPersistentTileSchedulerILi128ELi96ELi256ELi128ELb0ELb1ELb1ELb0ELb1ELb1EEEEEEEEEvNT_6ParamsE)
        /*0128*/ 	.word	0x00000004


	//----- nvinfo : EIATTR_FRAME_SIZE
	.align		4
.L_60:
        /*012c*/ 	.byte	0x04, 0x11
        /*012e*/ 	.short	(.L_62 - .L_61)
	.align		4
.L_61:
        /*0130*/ 	.word	index@(_ZN7cutlass13device_kernelIN5flash11enable_sm90INS1_16FlashAttnFwdSm90INS1_25CollectiveMainloopFwdSm90ILi2EN4cute5tupleIJNS5_1CILi1EEES8_S8_EEENS6_IJNS7_ILi128EEENS7_ILi96EEENS7_ILi64EEEEEELi256ENS_10bfloat16_tEfNS_4arch4Sm90ELb0ELb0ELb0ELb1ELb0ELb1ELb1ELb1ELb0ELb1ELb0ELb0EEENS1_21CollectiveEpilogueFwdINS6_IJSA_NS7_ILi256EEESB_EEES9_SE_SG_Li256ELb1ELb1ELb0ELb0EEENS1_36VarlenDynamicPersistentTileSchedulerILi128ELi96ELi256ELi128ELb0ELb1ELb1ELb0ELb1ELb1EEEEEEEEEvNT_6ParamsE)
        /*0134*/ 	.word	0x00000000


	//----- nvinfo : EIATTR_REGCOUNT
	.align		4
.L_62:
        /*0138*/ 	.byte	0x04, 0x2f
        /*013a*/ 	.short	(.L_64 - .L_63)
	.align		4
.L_63:
        /*013c*/ 	.word	index@(_ZN7cutlass13device_kernelIN5flash11enable_sm90INS1_16FlashAttnFwdSm90INS1_25CollectiveMainloopFwdSm90ILi2EN4cute5tupleIJNS5_1CILi1EEES8_S8_EEENS6_IJNS7_ILi128EEENS7_ILi96EEENS7_ILi64EEEEEELi256ENS_10bfloat16_tEfNS_4arch4Sm90ELb0ELb0ELb0ELb1ELb0ELb0ELb1ELb1ELb0ELb1ELb0ELb0EEENS1_21CollectiveEpilogueFwdINS6_IJSA_NS7_ILi256EEESB_EEES9_SE_SG_Li256ELb1ELb1ELb0ELb0EEENS1_36VarlenDynamicPersistentTileSchedulerILi128ELi96ELi256ELi128ELb0ELb1ELb1ELb0ELb1ELb1EEEEEEEEEvNT_6ParamsE)
        /*0140*/ 	.word	0x00000004


	//----- nvinfo : EIATTR_FRAME_SIZE
	.align		4
.L_64:
        /*0144*/ 	.byte	0x04, 0x11
        /*0146*/ 	.short	(.L_66 - .L_65)
	.align		4
.L_65:
        /*0148*/ 	.word	index@(_ZN7cutlass13device_kernelIN5flash11enable_sm90INS1_16FlashAttnFwdSm90INS1_25CollectiveMainloopFwdSm90ILi2EN4cute5tupleIJNS5_1CILi1EEES8_S8_EEENS6_IJNS7_ILi128EEENS7_ILi96EEENS7_ILi64EEEEEELi256ENS_10bfloat16_tEfNS_4arch4Sm90ELb0ELb0ELb0ELb1ELb0ELb0ELb1ELb1ELb0ELb1ELb0ELb0EEENS1_21CollectiveEpilogueFwdINS6_IJSA_NS7_ILi256EEESB_EEES9_SE_SG_Li256ELb1ELb1ELb0ELb0EEENS1_36VarlenDynamicPersistentTileSchedulerILi128ELi96ELi256ELi128ELb0ELb1ELb1ELb0ELb1ELb1EEEEEEEEEvNT_6ParamsE)
        /*014c*/ 	.word	0x00000000


	//----- nvinfo : EIATTR_REGCOUNT
	.align		4
.L_66:
        /*0150*/ 	.byte	0x04, 0x2f
        /*0152*/ 	.short	(.L_68 - .L_67)
	.align		4
.L_67:
        /*0154*/ 	.word	index@(_ZN7cutlass13device_kernelIN5flash11enable_sm90INS1_16FlashAttnFwdSm90INS1_25CollectiveMainloopFwdSm90ILi2EN4cute5tupleIJNS5_1CILi1EEES8_S8_EEENS6_IJNS7_ILi128EEENS7_ILi96EEENS7_ILi64EEEEEELi256ENS_10bfloat16_tEfNS_4arch4Sm90ELb0ELb0ELb0ELb1ELb0ELb1ELb0ELb1ELb0ELb1ELb0ELb0EEENS1_21CollectiveEpilogueFwdINS6_IJSA_NS7_ILi256EEESB_EEES9_SE_SG_Li256ELb1ELb1ELb0ELb0EEENS1_36VarlenDynamicPersistentTileSchedulerILi128ELi96ELi256ELi128ELb0ELb1ELb1ELb0ELb1ELb1EEEEEEEEEvNT_6ParamsE)
        /*0158*/ 	.word	0x00000004


	//----- nvinfo : EIATTR_FRAME_SIZE
	.align		4
.L_68:
        /*015c*/ 	.byte	0x04, 0x11
        /*015e*/ 	.short	(.L_70 - .L_69)
	.align		4
.L_69:
        /*0160*/ 	.word	index@(_ZN7cutlass13device_kernelIN5flash11enable_sm90INS1_16FlashAttnFwdSm90INS1_25CollectiveMainloopFwdSm90ILi2EN4cute5tupleIJNS5_1CILi1EEES8_S8_EEENS6_IJNS7_ILi128EEENS7_ILi96EEENS7_ILi64EEEEEELi256ENS_10bfloat16_tEfNS_4arch4Sm90ELb0ELb0ELb0ELb1ELb0ELb1ELb0ELb1ELb0ELb1ELb0ELb0EEENS1_21CollectiveEpilogueFwdINS6_IJSA_NS7_ILi256EEESB_EEES9_SE_SG_Li256ELb1ELb1ELb0ELb0EEENS1_36VarlenDynamicPersistentTileSchedulerILi128ELi96ELi256ELi128ELb0ELb1ELb1ELb0ELb1ELb1EEEEEEEEEvNT_6ParamsE)
        /*0164*/ 	.word	0x00000000


	//----- nvinfo : EIATTR_REGCOUNT
	.align		4
.L_70:
        /*0168*/ 	.byte	0x04, 0x2f
        /*016a*/ 	.short	(.L_72 - .L_71)
	.align		4
.L_71:
        /*016c*/ 	.word	index@(_ZN7cutlass13device_kernelIN5flash11enable_sm90INS1_16FlashAttnFwdSm90INS1_25CollectiveMainloopFwdSm90ILi2EN4cute5tupleIJNS5_1CILi1EEES8_S8_EEENS6_IJNS7_ILi128EEENS7_ILi96EEENS7_ILi64EEEEEELi256ENS_10bfloat16_tEfNS_4arch4Sm90ELb0ELb0ELb0ELb1ELb0ELb0ELb0ELb1ELb0ELb1ELb0ELb0EEENS1_21CollectiveEpilogueFwdINS6_IJSA_NS7_ILi256EEESB_EEES9_SE_SG_Li256ELb1ELb1ELb0ELb0EEENS1_36VarlenDynamicPersistentTileSchedulerILi128ELi96ELi256ELi128ELb0ELb1ELb1ELb0ELb1ELb1EEEEEEEEEvNT_6ParamsE)
        /*0170*/ 	.word	0x00000004


	//----- nvinfo : EIATTR_FRAME_SIZE
	.align		4
.L_72:
        /*0174*/ 	.byte	0x04, 0x11
        /*0176*/ 	.short	(.L_74 - .L_73)
	.align		4
.L_73:
        /*0178*/ 	.word	index@(_ZN7cutlass13device_kernelIN5flash11enable_sm90INS1_16FlashAttnFwdSm90INS1_25CollectiveMainloopFwdSm90ILi2EN4cute5tupleIJNS5_1CILi1EEES8_S8_EEENS6_IJNS7_ILi128EEENS7_ILi96EEENS7_ILi64EEEEEELi256ENS_10bfloat16_tEfNS_4arch4Sm90ELb0ELb0ELb0ELb1ELb0ELb0ELb0ELb1ELb0ELb1ELb0ELb0EEENS1_21CollectiveEpilogueFwdINS6_IJSA_NS7_ILi256EEESB_EEES9_SE_SG_Li256ELb1ELb1ELb0ELb0EEENS1_36VarlenDynamicPersistentTileSchedulerILi128ELi96ELi256ELi128ELb0ELb1ELb1ELb0ELb1ELb1EEEEEEEEEvNT_6ParamsE)
        /*017c*/ 	.word	0x00000000


	//----- nvinfo : EIATTR_REGCOUNT
	.align		4
.L_74:
        /*0180*/ 	.byte	0x04, 0x2f
        /*0182*/ 	.short	(.L_76 - .L_75)
	.align		4
.L_75:
        /*0184*/ 	.word	index@(_ZN7cutlass13device_kernelIN5flash11enable_sm90INS1_16FlashAttnFwdSm90INS1_25CollectiveMainloopFwdSm90ILi2EN4cute5tupleIJNS5_1CILi1EEES8_S8_EEENS6_IJNS7_ILi128EEENS7_ILi96EEENS7_ILi64EEEEEELi256ENS_10bfloat16_tEfNS_4arch4Sm90ELb0ELb0ELb0ELb0ELb0ELb0ELb1ELb1ELb0ELb1ELb0ELb0EEENS1_21CollectiveEpilogueFwdINS6_IJSA_NS7_ILi256EEESB_EEES9_SE_SG_Li256ELb0ELb1ELb0ELb0EEENS1_29StaticPersistentTileSchedulerILb0EEEEEEEEEvNT_6ParamsE)
        /*0188*/ 	.word	0x00000004


	//----- nvinfo : EIATTR_FRAME_SIZE
	.align		4
.L_76:
        /*018c*/ 	.byte	0x04, 0x11
        /*018e*/ 	.short	(.L_78 - .L_77)
	.align		4
.L_77:
        /*0190*/ 	.word	index@(_ZN7cutlass13device_kernelIN5flash11enable_sm90INS1_16FlashAttnFwdSm90INS1_25CollectiveMainloopFwdSm90ILi2EN4cute5tupleIJNS5_1CILi1EEES8_S8_EEENS6_IJNS7_ILi128EEENS7_ILi96EEENS7_ILi64EEEEEELi256ENS_10bfloat16_tEfNS_4arch4Sm90ELb0ELb0ELb0ELb0ELb0ELb0ELb1ELb1ELb0ELb1ELb0ELb0EEENS1_21CollectiveEpilogueFwdINS6_IJSA_NS7_ILi256EEESB_EEES9_SE_SG_Li256ELb0ELb1ELb0ELb0EEENS1_29StaticPersistentTileSchedulerILb0EEEEEEEEEvNT_6ParamsE)
        /*0194*/ 	.word	0x00000000


	//----- nvinfo : EIATTR_REGCOUNT
	.align		4
.L_78:
        /*0198*/ 	.byte	0x04, 0x2f
        /*019a*/ 	.short	(.L_80 - .L_79)
	.align		4
.L_79:
        /*019c*/ 	.word	index@(_ZN7cutlass13device_kernelIN5flash11enable_sm90INS1_16FlashAttnFwdSm90INS1_25CollectiveMainloopFwdSm90ILi2EN4cute5tupleIJNS5_1CILi1EEES8_S8_EEENS6_IJNS7_ILi128EEENS7_ILi96EEENS7_ILi64EEEEEELi256ENS_10bfloat16_tEfNS_4arch4Sm90ELb0ELb0ELb0ELb0ELb0ELb0ELb0ELb1ELb0ELb1ELb0ELb0EEENS1_21CollectiveEpilogueFwdINS6_IJSA_NS7_ILi256EEESB_EEES9_SE_SG_Li256ELb0ELb1ELb0ELb0EEENS1_29StaticPersistentTileSchedulerILb0EEEEEEEEEvNT_6ParamsE)
        /*01a0*/ 	.word	0x00000004


	//----- nvinfo : EIATTR_FRAME_SIZE
	.align		4
.L_80:
        /*01a4*/ 	.byte	0x04, 0x11
        /*01a6*/ 	.short	(.L_82 - .L_81)
	.align		4
.L_81:
        /*01a8*/ 	.word	index@(_ZN7cutlass13device_kernelIN5flash11enable_sm90INS1_16FlashAttnFwdSm90INS1_25CollectiveMainloopFwdSm90ILi2EN4cute5tupleIJNS5_1CILi1EEES8_S8_EEENS6_IJNS7_ILi128EEENS7_ILi96EEENS7_ILi64EEEEEELi256ENS_10bfloat16_tEfNS_4arch4Sm90ELb0ELb0ELb0ELb0ELb0ELb0ELb0ELb1ELb0ELb1ELb0ELb0EEENS1_21CollectiveEpilogueFwdINS6_IJSA_NS7_ILi256EEESB_EEES9_SE_SG_Li256ELb0ELb1ELb0ELb0EEENS1_29StaticPersistentTileSchedulerILb0EEEEEEEEEvNT_6ParamsE)
        /*01ac*/ 	.word	0x00000000


	//----- nvinfo : EIATTR_MIN_STACK_SIZE
	.align		4
.L_82:
        /*01b0*/ 	.byte	0x04, 0x12
        /*01b2*/ 	.short	(.L_84 - .L_83)
	.align		4
.L_83:
        /*01b4*/ 	.word	index@(_ZN7cutlass13device_kernelIN5flash11enable_sm90INS1_16FlashAttnFwdSm90INS1_25CollectiveMainloopFwdSm90ILi2EN4cute5tupleIJNS5_1CILi1EEES8_S8_EEENS6_IJNS7_ILi128EEENS7_ILi96EEENS7_ILi64EEEEEELi256ENS_10bfloat16_tEfNS_4arch4Sm90ELb0ELb0ELb0ELb0ELb0ELb0ELb0ELb1ELb0ELb1ELb0ELb0EEENS1_21CollectiveEpilogueFwdINS6_IJSA_NS7_ILi256EEESB_EEES9_SE_SG_Li256ELb0ELb1ELb0ELb0EEENS1_29StaticPersistentTileSchedulerILb0EEEEEEEEEvNT_6ParamsE)
        /*01b8*/ 	.word	0x00000000


	//----- nvinfo : EIATTR_MIN_STACK_SIZE
	.align		4
.L_84:
        /*01bc*/ 	.byte	0x04, 0x12
        /*01be*/ 	.short	(.L_86 - .L_85)
	.align		4
.L_85:
        /*01c0*/ 	.word	index@(_ZN7cutlass13device_kernelIN5flash11enable_sm90INS1_16FlashAttnFwdSm90INS1_25CollectiveMainloopFwdSm90ILi2EN4cute5tupleIJNS5_1CILi1EEES8_S8_EEENS6_IJNS7_ILi128EEENS7_ILi96EEENS7_ILi64EEEEEELi256ENS_10bfloat16_tEfNS_4arch4Sm90ELb0ELb0ELb0ELb0ELb0ELb0ELb1ELb1ELb0ELb1ELb0ELb0EEENS1_21CollectiveEpilogueFwdINS6_IJSA_NS7_ILi256EEESB_EEES9_SE_SG_Li256ELb0ELb1ELb0ELb0EEENS1_29StaticPersistentTileSchedulerILb0EEEEEEEEEvNT_6ParamsE)
        /*01c4*/ 	.word	0x00000000


	//----- nvinfo : EIATTR_MIN_STACK_SIZE
	.align		4
.L_86:
        /*01c8*/ 	.byte	0x04, 0x12
        /*01ca*/ 	.short	(.L_88 - .L_87)
	.align		4
.L_87:
        /*01cc*/ 	.word	index@(_ZN7cutlass13device_kernelIN5flash11enable_sm90INS1_16FlashAttnFwdSm90INS1_25CollectiveMainloopFwdSm90ILi2EN4cute5tupleIJNS5_1CILi1EEES8_S8_EEENS6_IJNS7_ILi128EEENS7_ILi96EEENS7_ILi64EEEEEELi256ENS_10bfloat16_tEfNS_4arch4Sm90ELb0ELb0ELb0ELb1ELb0ELb0ELb0ELb1ELb0ELb1ELb0ELb0EEENS1_21CollectiveEpilogueFwdINS6_IJSA_NS7_ILi256EEESB_EEES9_SE_SG_Li256ELb1ELb1ELb0ELb0EEENS1_36VarlenDynamicPersistentTileSchedulerILi128ELi96ELi256ELi128ELb0ELb1ELb1ELb0ELb1ELb1EEEEEEEEEvNT_6ParamsE)
        /*01d0*/ 	.word	0x00000000


	//----- nvinfo : EIATTR_MIN_STACK_SIZE
	.align		4
.L_88:
        /*01d4*/ 	.byte	0x04, 0x12
        /*01d6*/ 	.short	(.L_90 - .L_89)
	.align		4
.L_89:
        /*01d8*/ 	.word	index@(_ZN7cutlass13device_kernelIN5flash11enable_sm90INS1_16FlashAttnFwdSm90INS1_25CollectiveMainloopFwdSm90ILi2EN4cute5tupleIJNS5_1CILi1EEES8_S8_EEENS6_IJNS7_ILi128EEENS7_ILi96EEENS7_ILi64EEEEEELi256ENS_10bfloat16_tEfNS_4arch4Sm90ELb0ELb0ELb0ELb1ELb0ELb1ELb0ELb1ELb0ELb1ELb0ELb0EEENS1_21CollectiveEpilogueFwdINS6_IJSA_NS7_ILi256EEESB_EEES9_SE_SG_Li256ELb1ELb1ELb0ELb0EEENS1_36VarlenDynamicPersistentTileSchedulerILi128ELi96ELi256ELi128ELb0ELb1ELb1ELb0ELb1ELb1EEEEEEEEEvNT_6ParamsE)
        /*01dc*/ 	.word	0x00000000


	//----- nvinfo : EIATTR_MIN_STACK_SIZE
	.align		4
.L_90:
        /*01e0*/ 	.byte	0x04, 0x12
        /*01e2*/ 	.short	(.L_92 - .L_91)
	.align		4
.L_91:
        /*01e4*/ 	.word	index@(_ZN7cutlass13device_kernelIN5flash11enable_sm90INS1_16FlashAttnFwdSm90INS1_25CollectiveMainloopFwdSm90ILi2EN4cute5tupleIJNS5_1CILi1EEES8_S8_EEENS6_IJNS7_ILi128EEENS7_ILi96EEENS7_ILi64EEEEEELi256ENS_10bfloat16_tEfNS_4arch4Sm90ELb0ELb0ELb0ELb1ELb0ELb0ELb1ELb1ELb0ELb1ELb0ELb0EEENS1_21CollectiveEpilogueFwdINS6_IJSA_NS7_ILi256EEESB_EEES9_SE_SG_Li256ELb1ELb1ELb0ELb0EEENS1_36VarlenDynamicPersistentTileSchedulerILi128ELi96ELi256ELi128ELb0ELb1ELb1ELb0ELb1ELb1EEEEEEEEEvNT_6ParamsE)
        /*01e8*/ 	.word	0x00000000


	//----- nvinfo : EIATTR_MIN_STACK_SIZE
	.align		4
.L_92:
        /*01ec*/ 	.byte	0x04, 0x12
        /*01ee*/ 	.short	(.L_94 - .L_93)
	.align		4
.L_93:
        /*01f0*/ 	.word	index@(_ZN7cutlass13device_kernelIN5flash11enable_sm90INS1_16FlashAttnFwdSm90INS1_25CollectiveMainloopFwdSm90ILi2EN4cute5tupleIJNS5_1CILi1EEES8_S8_EEENS6_IJNS7_ILi128EEENS7_ILi96EEENS7_ILi64EEEEEELi256ENS_10bfloat16_tEfNS_4arch4Sm90ELb0ELb0ELb0ELb1ELb0ELb1ELb1ELb1ELb0ELb1ELb0ELb0EEENS1_21CollectiveEpilogueFwdINS6_IJSA_NS7_ILi256EEESB_EEES9_SE_SG_Li256ELb1ELb1ELb0ELb0EEENS1_36VarlenDynamicPersistentTileSchedulerILi128ELi96ELi256ELi128ELb0ELb1ELb1ELb0ELb1ELb1EEEEEEEEEvNT_6ParamsE)
        /*01f4*/ 	.word	0x00000000


	//----- nvinfo : EIATTR_MIN_STACK_SIZE
	.align		4
.L_94:
        /*01f8*/ 	.byte	0x04, 0x12
        /*01fa*/ 	.short	(.L_96 - .L_95)
	.align		4
.L_95:
        /*01fc*/ 	.word	index@(_ZN7cutlass13device_kernelIN5flash11enable_sm90INS1_16FlashAttnFwdSm90INS1_25CollectiveMainloopFwdSm90ILi2EN4cute5tupleIJNS5_1CILi1EEES8_S8_EEENS6_IJNS7_ILi128EEENS7_ILi96EEENS7_ILi64EEEEEELi256ENS_10bfloat16_tEfNS_4arch4Sm90ELb0ELb1ELb0ELb0ELb0ELb0ELb0ELb1ELb0ELb1ELb0ELb0EEENS1_21CollectiveEpilogueFwdINS6_IJSA_NS7_ILi256EEESB_EEES9_SE_SG_Li256ELb0ELb1ELb0ELb0EEENS1_30DynamicPersistentTileSchedulerILi256ELi128ELb0ELb1ELb1EEEEEEEEEvNT_6ParamsE)
        /*0200*/ 	.word	0x00000000


	//----- nvinfo : EIATTR_MIN_STACK_SIZE
	.align		4
.L_96:
        /*0204*/ 	.byte	0x04, 0x12
        /*0206*/ 	.short	(.L_98 - .L_97)
	.align		4
.L_97:
        /*0208*/ 	.word	index@(_ZN7cutlass13device_kernelIN5flash11enable_sm90INS1_16FlashAttnFwdSm90INS1_25CollectiveMainloopFwdSm90ILi2EN4cute5tupleIJNS5_1CILi1EEES8_S8_EEENS6_IJNS7_ILi128EEENS7_ILi96EEENS7_ILi64EEEEEELi256ENS_10bfloat16_tEfNS_4arch4Sm90ELb0ELb1ELb0ELb0ELb0ELb0ELb1ELb1ELb0ELb1ELb0ELb0EEENS1_21CollectiveEpilogueFwdINS6_IJSA_NS7_ILi256EEESB_EEES9_SE_SG_Li256ELb0ELb1ELb0ELb0EEENS1_30DynamicPersistentTileSchedulerILi256ELi128ELb0ELb1ELb1EEEEEEEEEvNT_6ParamsE)
        /*020c*/ 	.word	0x00000000


	//----- nvinfo : EIATTR_MIN_STACK_SIZE
	.align		4
.L_98:
        /*0210*/ 	.byte	0x04, 0x12
        /*0212*/ 	.short	(.L_100 - .L_99)
	.align		4
.L_99:
        /*0214*/ 	.word	index@(_ZN7cutlass13device_kernelIN5flash11enable_sm90INS1_16FlashAttnFwdSm90INS1_25CollectiveMainloopFwdSm90ILi2EN4cute5tupleIJNS5_1CILi1EEES8_S8_EEENS6_IJNS7_ILi128EEENS7_ILi96EEENS7_ILi64EEEEEELi256ENS_10bfloat16_tEfNS_4arch4Sm90ELb0ELb1ELb0ELb1ELb0ELb0ELb0ELb1ELb0ELb1ELb0ELb0EEENS1_21CollectiveEpilogueFwdINS6_IJSA_NS7_ILi256EEESB_EEES9_SE_SG_Li256ELb1ELb1ELb0ELb0EEENS1_36VarlenDynamicPersistentTileSchedulerILi128ELi96ELi256ELi128ELb0ELb1ELb1ELb1ELb0ELb1EEEEEEEEEvNT_6ParamsE)
        /*0218*/ 	.word	0x00000000


	//----- nvinfo : EIATTR_MIN_STACK_SIZE
	.align		4
.L_100:
        /*021c*/ 	.byte	0x04, 0x12
        /*021e*/ 	.short	(.L_102 - .L_101)
	.align		4
.L_101:
        /*0220*/ 	.word	index@(_ZN7cutlass13device_kernelIN5flash11enable_sm90INS1_16FlashAttnFwdSm90INS1_25CollectiveMainloopFwdSm90ILi2EN4cute5tupleIJNS5_1CILi1EEES8_S8_EEENS6_IJNS7_ILi128EEENS7_ILi96EEENS7_ILi64EEEEEELi256ENS_10bfloat16_tEfNS_4arch4Sm90ELb0ELb1ELb0ELb1ELb0ELb1ELb0ELb1ELb0ELb1ELb0ELb0EEENS1_21CollectiveEpilogueFwdINS6_IJSA_NS7_ILi256EEESB_EEES9_SE_SG_Li256ELb1ELb1ELb0ELb0EEENS1_36VarlenDynamicPersistentTileSchedulerILi128ELi96ELi256ELi128ELb0ELb1ELb1ELb1ELb0ELb1EEEEEEEEEvNT_6ParamsE)
        /*0224*/ 	.word	0x00000000


	//----- nvinfo : EIATTR_MIN_STACK_SIZE
	.align		4
.L_102:
        /*0228*/ 	.byte	0x04, 0x12
        /*022a*/ 	.short	(.L_104 - .L_103)
	.align		4
.L_103:
        /*022c*/ 	.word	index@(_ZN7cutlass13device_kernelIN5flash11enable_sm90INS1_16FlashAttnFwdSm90INS1_25CollectiveMainloopFwdSm90ILi2EN4cute5tupleIJNS5_1CILi1EEES8_S8_EEENS6_IJNS7_ILi128EEENS7_ILi96EEENS7_ILi64EEEEEELi256ENS_10bfloat16_tEfNS_4arch4Sm90ELb0ELb1ELb0ELb1ELb0ELb0ELb1ELb1ELb0ELb1ELb0ELb0EEENS1_21CollectiveEpilogueFwdINS6_IJSA_NS7_ILi256EEESB_EEES9_SE_SG_Li256ELb1ELb1ELb0ELb0EEENS1_36VarlenDynamicPersistentTileSchedulerILi128ELi96ELi256ELi128ELb0ELb1ELb1ELb1ELb0ELb1EEEEEEEEEvNT_6ParamsE)
        /*0230*/ 	.word	0x00000000


	//----- nvinfo : EIATTR_MIN_STACK_SIZE
	.align		4
.L_104:
        /*0234*/ 	.byte	0x04, 0x12
        /*0236*/ 	.short	(.L_106 - .L_105)
	.align		4
.L_105:
        /*0238*/ 	.word	index@(_ZN7cutlass13device_kernelIN5flash11enable_sm90INS1_16FlashAttnFwdSm90INS1_25CollectiveMainloopFwdSm90ILi2EN4cute5tupleIJNS5_1CILi1EEES8_S8_EEENS6_IJNS7_ILi128EEENS7_ILi96EEENS7_ILi64EEEEEELi256ENS_10bfloat16_tEfNS_4arch4Sm90ELb0ELb1ELb0ELb1ELb0ELb1ELb1ELb1ELb0ELb1ELb0ELb0EEENS1_21CollectiveEpilogueFwdINS6_IJSA_NS7_ILi256EEESB_EEES9_SE_SG_Li256ELb1ELb1ELb0ELb0EEENS1_36VarlenDynamicPersistentTileSchedulerILi128ELi96ELi256ELi128ELb0ELb1ELb1ELb1ELb0ELb1EEEEEEEEEvNT_6ParamsE)
        /*023c*/ 	.word	0x00000000


	//----- nvinfo : EIATTR_MIN_STACK_SIZE
	.align		4
.L_106:
        /*0240*/ 	.byte	0x04, 0x12
        /*0242*/ 	.short	(.L_108 - .L_107)
	.align		4
.L_107:
        /*0244*/ 	.word	index@(_ZN7cutlass13device_kernelIN5flash11enable_sm90INS1_16FlashAttnFwdSm90INS1_25CollectiveMainloopFwdSm90ILi2EN4cute5tupleIJNS5_1CILi1EEES8_S8_EEENS6_IJNS7_ILi128EEENS7_ILi96EEENS7_ILi64EEEEEELi256ENS_10bfloat16_tEfNS_4arch4Sm90ELb1ELb0ELb0ELb0ELb0ELb0ELb0ELb1ELb0ELb1ELb0ELb0EEENS1_21CollectiveEpilogueFwdINS6_IJSA_NS7_ILi256EEESB_EEES9_SE_SG_Li256ELb0ELb1ELb0ELb0EEENS1_30DynamicPersistentTileSchedulerILi256ELi128ELb0ELb1ELb1EEEEEEEEEvNT_6ParamsE)
        /*0248*/ 	.word	0x00000000


	//----- nvinfo : EIATTR_MIN_STACK_SIZE
	.align		4
.L_108:
        /*024c*/ 	.byte	0x04, 0x12
        /*024e*/ 	.short	(.L_110 - .L_109)
	.align		4
.L_109:
        /*0250*/ 	.word	index@(_ZN7cutlass13device_kernelIN5flash11enable_sm90INS1_16FlashAttnFwdSm90INS1_25CollectiveMainloopFwdSm90ILi2EN4cute5tupleIJNS5_1CILi1EEES8_S8_EEENS6_IJNS7_ILi128EEENS7_ILi96EEENS7_ILi64EEEEEELi256ENS_10bfloat16_tEfNS_4arch4Sm90ELb1ELb0ELb0ELb0ELb0ELb0ELb1ELb1ELb0ELb1ELb0ELb0EEENS1_21CollectiveEpilogueFwdINS6_IJSA_NS7_ILi256EEESB_EEES9_SE_SG_Li256ELb0ELb1ELb0ELb0EEENS1_30DynamicPersistentTileSchedulerILi256ELi128ELb0ELb1ELb1EEEEEEEEEvNT_6ParamsE)
        /*0254*/ 	.word	0x00000000


	//----- nvinfo : EIATTR_MIN_STACK_SIZE
	.align		4
.L_110:
        /*0258*/ 	.byte	0x04, 0x12
        /*025a*/ 	.short	(.L_112 - .L_111)
	.align		4
.L_111:
        /*025c*/ 	.word	index@(_ZN7cutlass13device_kernelIN5flash11enable_sm90INS1_16FlashAttnFwdSm90INS1_25CollectiveMainloopFwdSm90ILi2EN4cute5tupleIJNS5_1CILi1EEES8_S8_EEENS6_IJNS7_ILi128EEENS7_ILi96EEENS7_ILi64EEEEEELi256ENS_10bfloat16_tEfNS_4arch4Sm90ELb1ELb0ELb0ELb1ELb0ELb0ELb0ELb1ELb0ELb1ELb0ELb0EEENS1_21CollectiveEpilogueFwdINS6_IJSA_NS7_ILi256EEESB_EEES9_SE_SG_Li256ELb1ELb1ELb0ELb0EEENS1_36VarlenDynamicPersistentTileSchedulerILi128ELi96ELi256ELi128ELb0ELb1ELb1ELb1ELb1ELb1EEEEEEEEEvNT_6ParamsE)
        /*0260*/ 	.word	0x00000000


	//----- nvinfo : EIATTR_MIN_STACK_SIZE
	.align		4
.L_112:
        /*0264*/ 	.byte	0x04, 0x12
        /*0266*/ 	.short	(.L_114 - .L_113)
	.align		4
.L_113:
        /*0268*/ 	.word	index@(_ZN7cutlass13device_kernelIN5flash11enable_sm90INS1_16FlashAttnFwdSm90INS1_25CollectiveMainloopFwdSm90ILi2EN4cute5tupleIJNS5_1CILi1EEES8_S8_EEENS6_IJNS7_ILi128EEENS7_ILi96EEENS7_ILi64EEEEEELi256ENS_10bfloat16_tEfNS_4arch4Sm90ELb1ELb0ELb0ELb1ELb0ELb1ELb0ELb1ELb0ELb1ELb0ELb0EEENS1_21CollectiveEpilogueFwdINS6_IJSA_NS7_ILi256EEESB_EEES9_SE_SG_Li256ELb1ELb1ELb0ELb0EEENS1_36VarlenDynamicPersistentTileSchedulerILi128ELi96ELi256ELi128ELb0ELb1ELb1ELb1ELb1ELb1EEEEEEEEEvNT_6ParamsE)
        /*026c*/ 	.word	0x00000000


	//----- nvinfo : EIATTR_MIN_STACK_SIZE
	.align		4
.L_114:
        /*0270*/ 	.byte	0x04, 0x12
        /*0272*/ 	.short	(.L_116 - .L_115)
	.align		4
.L_115:
        /*0274*/ 	.word	index@(_ZN7cutlass13device_kernelIN5flash11enable_sm90INS1_16FlashAttnFwdSm90INS1_25CollectiveMainloopFwdSm90ILi2EN4cute5tupleIJNS5_1CILi1EEES8_S8_EEENS6_IJNS7_ILi128EEENS7_ILi96EEENS7_ILi64EEEEEELi256ENS_10bfloat16_tEfNS_4arch4Sm90ELb1ELb0ELb0ELb1ELb0ELb0ELb1ELb1ELb0ELb1ELb0ELb0EEENS1_21CollectiveEpilogueFwdINS6_IJSA_NS7_ILi256EEESB_EEES9_SE_SG_Li256ELb1ELb1ELb0ELb0EEENS1_36VarlenDynamicPersistentTileSchedulerILi128ELi96ELi256ELi128ELb0ELb1ELb1ELb1ELb1ELb1EEEEEEEEEvNT_6ParamsE)
        /*0278*/ 	.word	0x00000000


	//----- nvinfo : EIATTR_MIN_STACK_SIZE
	.align		4
.L_116:
        /*027c*/ 	.byte	0x04, 0x12
        /*027e*/ 	.short	(.L_118 - .L_117)
	.align		4
.L_117:
        /*0280*/ 	.word	index@(_ZN7cutlass13device_kernelIN5flash11enable_sm90INS1_16FlashAttnFwdSm90INS1_25CollectiveMainloopFwdSm90ILi2EN4cute5tupleIJNS5_1CILi1EEES8_S8_EEENS6_IJNS7_ILi128EEENS7_ILi96EEENS7_ILi64EEEEEELi256ENS_10bfloat16_tEfNS_4arch4Sm90ELb1ELb0ELb0ELb1ELb0ELb1ELb1ELb1ELb0ELb1ELb0ELb0EEENS1_21CollectiveEpilogueFwdINS6_IJSA_NS7_ILi256EEESB_EEES9_SE_SG_Li256ELb1ELb1ELb0ELb0EEENS1_36VarlenDynamicPersistentTileSchedulerILi128ELi96ELi256ELi128ELb0ELb1ELb1ELb1ELb1ELb1EEEEEEEEEvNT_6ParamsE)
        /*0284*/ 	.word	0x00000000
.L_118:


//--------------------- .nv.compat                --------------------------
	.section	.nv.compat,"",@"SHT_CUDA_COMPAT_INFO"
	.align	4
        /*0000*/ 	.byte	0x02, 0x09, 0x01, 0x00, 0x02, 0x02, 0x01, 0x00, 0x02, 0x05, 0x05, 0x00, 0x03, 0x07, 0x01, 0x01
        /*0010*/ 	.byte	0x02, 0x03, 0x00, 0x00, 0x02, 0x06, 0x01, 0x00, 0x04, 0x0b, 0x08, 0x00, 0x00, 0x00, 0x00, 0x00
        /*0020*/ 	.byte	0x00, 0x00, 0x00, 0x00


//--------------------- .nv.info._ZN7cutlass13device_kernelIN5flash11enable_sm90INS1_16FlashAttnFwdSm90INS1_25CollectiveMainloopFwdSm90ILi2EN4cute5tupleIJNS5_1CILi1EEES8_S8_EEENS6_IJNS7_ILi128EEENS7_ILi96EEENS7_ILi64EEEEEELi256ENS_10bfloat16_tEfNS_4arch4Sm90ELb0ELb0ELb0ELb0ELb0ELb0ELb0ELb1ELb0ELb1ELb0ELb0EEENS1_21CollectiveEpilogueFwdINS6_IJSA_NS7_ILi256EEESB_EEES9_SE_SG_Li256ELb0ELb1ELb0ELb0EEENS1_29StaticPersistentTileSchedulerILb0EEEEEEEEEvNT_6ParamsE --------------------------
	.section	.nv.info._ZN7cutlass13device_kernelIN5flash11enable_sm90INS1_16FlashAttnFwdSm90INS1_25CollectiveMainloopFwdSm90ILi2EN4cute5tupleIJNS5_1CILi1EEES8_S8_EEENS6_IJNS7_ILi128EEENS7_ILi96EEENS7_ILi64EEEEEELi256ENS_10bfloat16_tEfNS_4arch4Sm90ELb0ELb0ELb0ELb0ELb0ELb0ELb0ELb1ELb0ELb1ELb0ELb0EEENS1_21CollectiveEpilogueFwdINS6_IJSA_NS7_ILi256EEESB_EEES9_SE_SG_Li256ELb0ELb1ELb0ELb0EEENS1_29StaticPersistentTileSchedulerILb0EEEEEEEEEvNT_6ParamsE,"",@"SHT_CUDA_INFO"
	.sectionflags	@""
	.align	4


	//----- nvinfo : EIATTR_CUDA_API_VERSION
	.align		4
        /*0000*/ 	.byte	0x04, 0x37
        /*0002*/ 	.short	(.L_120 - .L_119)
.L_119:
        /*0004*/ 	.word	0x00000082


	//----- nvinfo : EIATTR_KPARAM_INFO
	.align		4
.L_120:
        /*0008*/ 	.byte	0x04, 0x17
        /*000a*/ 	.short	(.L_122 - .L_121)
.L_121:
        /*000c*/ 	.word	0x00000000
        /*0010*/ 	.short	0x0000
        /*0012*/ 	.short	0x0000
        /*0014*/ 	.byte	0x00, 0xf0, 0x01, 0x28


	//----- nvinfo : EIATTR_SPARSE_MMA_MASK
	.align		4
.L_122:
        /*0018*/ 	.byte	0x03, 0x50
        /*001a*/ 	.short	0x0000


	//----- nvinfo : EIATTR_MAXREG_COUNT
	.align		4
        /*001c*/ 	.byte	0x03, 0x1b
        /*001e*/ 	.short	0x00a8


	//----- nvinfo : EIATTR_MERCURY_ISA_VERSION
	.align		4
        /*0020*/ 	.byte	0x03, 0x5f
        /*0022*/ 	.short	0x0101


	//----- nvinfo : EIATTR_VRC_CTA_INIT_COUNT
	.align		4
        /*0024*/ 	.byte	0x02, 0x4a
	.zero		1
	.zero		1


	//----- nvinfo : EIATTR_EXIT_INSTR_OFFSETS
	.align		4
        /*0028*/ 	.byte	0x04, 0x1c
        /*002a*/ 	.short	(.L_124 - .L_123)


	//   ....[0]....
.L_123:
        /*002c*/ 	.word	0x00000010


	//----- nvinfo : EIATTR_MAX_THREADS
	.align		4
.L_124:
        /*0030*/ 	.byte	0x04, 0x05
        /*0032*/ 	.short	(.L_126 - .L_125)
.L_125:
        /*0034*/ 	.word	0x00000180
        /*0038*/ 	.word	0x00000001
        /*003c*/ 	.word	0x00000001


	//----- nvinfo : EIATTR_CBANK_PARAM_SIZE
	.align		4
.L_126:
        /*0040*/ 	.byte	0x03, 0x19
        /*0042*/ 	.short	0x0a00


	//----- nvinfo : EIATTR_PARAM_CBANK
	.align		4
        /*0044*/ 	.byte	0x04, 0x0a
        /*0046*/ 	.short	(.L_128 - .L_127)
	.align		4
.L_127:
        /*0048*/ 	.word	index@(.nv.constant0._ZN7cutlass13device_kernelIN5flash11enable_sm90INS1_16FlashAttnFwdSm90INS1_25CollectiveMainloopFwdSm90ILi2EN4cute5tupleIJNS5_1CILi1EEES8_S8_EEENS6_IJNS7_ILi128EEENS7_ILi96EEENS7_ILi64EEEEEELi256ENS_10bfloat16_tEfNS_4arch4Sm90ELb0ELb0ELb0ELb0ELb0ELb0ELb0ELb1ELb0ELb1ELb0ELb0EEENS1_21CollectiveEpilogueFwdINS6_IJSA_NS7_ILi256EEESB_EEES9_SE_SG_Li256ELb0ELb1ELb0ELb0EEENS1_29StaticPersistentTileSchedulerILb0EEEEEEEEEvNT_6ParamsE)
        /*004c*/ 	.short	0x0380
        /*004e*/ 	.short	0x0a00


	//----- nvinfo : EIATTR_SW_WAR
	.align		4
.L_128:
        /*0050*/ 	.byte	0x04, 0x36
        /*0052*/ 	.short	(.L_130 - .L_129)
.L_129:
        /*0054*/ 	.word	0x00000008
.L_130:


//--------------------- .nv.info._ZN7cutlass13device_kernelIN5flash11enable_sm90INS1_16FlashAttnFwdSm90INS1_25CollectiveMainloopFwdSm90ILi2EN4cute5tupleIJNS5_1CILi1EEES8_S8_EEENS6_IJNS7_ILi128EEENS7_ILi96EEENS7_ILi64EEEEEELi256ENS_10bfloat16_tEfNS_4arch4Sm90ELb0ELb0ELb0ELb0ELb0ELb0ELb1ELb1ELb0ELb1ELb0ELb0EEENS1_21CollectiveEpilogueFwdINS6_IJSA_NS7_ILi256EEESB_EEES9_SE_SG_Li256ELb0ELb1ELb0ELb0EEENS1_29StaticPersistentTileSchedulerILb0EEEEEEEEEvNT_6ParamsE --------------------------
	.section	.nv.info._ZN7cutlass13device_kernelIN5flash11enable_sm90INS1_16FlashAttnFwdSm90INS1_25CollectiveMainloopFwdSm90ILi2EN4cute5tupleIJNS5_1CILi1EEES8_S8_EEENS6_IJNS7_ILi128EEENS7_ILi96EEENS7_ILi64EEEEEELi256ENS_10bfloat16_tEfNS_4arch4Sm90ELb0ELb0ELb0ELb0ELb0ELb0ELb1ELb1ELb0ELb1ELb0ELb0EEENS1_21CollectiveEpilogueFwdINS6_IJSA_NS7_ILi256EEESB_EEES9_SE_SG_Li256ELb0ELb1ELb0ELb0EEENS1_29StaticPersistentTileSchedulerILb0EEEEEEEEEvNT_6ParamsE,"",@"SHT_CUDA_INFO"
	.sectionflags	@""
	.align	4


	//----- nvinfo : EIATTR_CUDA_API_VERSION
	.align		4
        /*0000*/ 	.byte	0x04, 0x37
        /*0002*/ 	.short	(.L_132 - .L_131)
.L_131:
        /*0004*/ 	.word	0x00000082


	//----- nvinfo : EIATTR_KPARAM_INFO
	.align		4
.L_132:
        /*0008*/ 	.byte	0x04, 0x17
        /*000a*/ 	.short	(.L_134 - .L_133)
.L_133:
        /*000c*/ 	.word	0x00000000
        /*0010*/ 	.short	0x0000
        /*0012*/ 	.short	0x0000
        /*0014*/ 	.byte	0x00, 0xf0, 0x01, 0x2c


	//----- nvinfo : EIATTR_SPARSE_MMA_MASK
	.align		4
.L_134:
        /*0018*/ 	.byte	0x03, 0x50
        /*001a*/ 	.short	0x0000


	//----- nvinfo : EIATTR_MAXREG_COUNT
	.align		4
        /*001c*/ 	.byte	0x03, 0x1b
        /*001e*/ 	.short	0x00a8


	//----- nvinfo : EIATTR_MERCURY_ISA_VERSION
	.align		4
        /*0020*/ 	.byte	0x03, 0x5f
        /*0022*/ 	.short	0x0101


	//----- nvinfo : EIATTR_VRC_CTA_INIT_COUNT
	.align		4
        /*0024*/ 	.byte	0x02, 0x4a
	.zero		1
	.zero		1


	//----- nvinfo : EIATTR_EXIT_INSTR_OFFSETS
	.align		4
        /*0028*/ 	.byte	0x04, 0x1c
        /*002a*/ 	.short	(.L_136 - .L_135)


	//   ....[0]....
.L_135:
        /*002c*/ 	.word	0x00000010


	//----- nvinfo : EIATTR_MAX_THREADS
	.align		4
.L_136:
        /*0030*/ 	.byte	0x04, 0x05
        /*0032*/ 	.short	(.L_138 - .L_137)
.L_137:
        /*0034*/ 	.word	0x00000180
        /*0038*/ 	.word	0x00000001
        /*003c*/ 	.word	0x00000001


	//----- nvinfo : EIATTR_CBANK_PARAM_SIZE
	.align		4
.L_138:
        /*0040*/ 	.byte	0x03, 0x19
        /*0042*/ 	.short	0x0b00


	//----- nvinfo : EIATTR_PARAM_CBANK
	.align		4
        /*0044*/ 	.byte	0x04, 0x0a
        /*0046*/ 	.short	(.L_140 - .L_139)
	.align		4
.L_139:
        /*0048*/ 	.word	index@(.nv.constant0._ZN7cutlass13device_kernelIN5flash11enable_sm90INS1_16FlashAttnFwdSm90INS1_25CollectiveMainloopFwdSm90ILi2EN4cute5tupleIJNS5_1CILi1EEES8_S8_EEENS6_IJNS7_ILi128EEENS7_ILi96EEENS7_ILi64EEEEEELi256ENS_10bfloat16_tEfNS_4arch4Sm90ELb0ELb0ELb0ELb0ELb0ELb0ELb1ELb1ELb0ELb1ELb0ELb0EEENS1_21CollectiveEpilogueFwdINS6_IJSA_NS7_ILi256EEESB_EEES9_SE_SG_Li256ELb0ELb1ELb0ELb0EEENS1_29StaticPersistentTileSchedulerILb0EEEEEEEEEvNT_6ParamsE)
        /*004c*/ 	.short	0x0380
        /*004e*/ 	.short	0x0b00


	//----- nvinfo : EIATTR_SW_WAR
	.align		4
.L_140:
        /*0050*/ 	.byte	0x04, 0x36
        /*0052*/ 	.short	(.L_142 - .L_141)
.L_141:
        /*0054*/ 	.word	0x00000008
.L_142:


//--------------------- .nv.info._ZN7cutlass13device_kernelIN5flash11enable_sm90INS1_16FlashAttnFwdSm90INS1_25CollectiveMainloopFwdSm90ILi2EN4cute5tupleIJNS5_1CILi1EEES8_S8_EEENS6_IJNS7_ILi128EEENS7_ILi96EEENS7_ILi64EEEEEELi256ENS_10bfloat16_tEfNS_4arch4Sm90ELb0ELb0ELb0ELb1ELb0ELb0ELb0ELb1ELb0ELb1ELb0ELb0EEENS1_21CollectiveEpilogueFwdINS6_IJSA_NS7_ILi256EEESB_EEES9_SE_SG_Li256ELb1ELb1ELb0ELb0EEENS1_36VarlenDynamicPersistentTileSchedulerILi128ELi96ELi256ELi128ELb0ELb1ELb1ELb0ELb1ELb1EEEEEEEEEvNT_6ParamsE --------------------------
	.section	.nv.info._ZN7cutlass13device_kernelIN5flash11enable_sm90INS1_16FlashAttnFwdSm90INS1_25CollectiveMainloopFwdSm90ILi2EN4cute5tupleIJNS5_1CILi1EEES8_S8_EEENS6_IJNS7_ILi128EEENS7_ILi96EEENS7_ILi64EEEEEELi256ENS_10bfloat16_tEfNS_4arch4Sm90ELb0ELb0ELb0ELb1ELb0ELb0ELb0ELb1ELb0ELb1ELb0ELb0EEENS1_21CollectiveEpilogueFwdINS6_IJSA_NS7_ILi256EEESB_EEES9_SE_SG_Li256ELb1ELb1ELb0ELb0EEENS1_36VarlenDynamicPersistentTileSchedulerILi128ELi96ELi256ELi128ELb0ELb1ELb1ELb0ELb1ELb1EEEEEEEEEvNT_6ParamsE,"",@"SHT_CUDA_INFO"
	.sectionflags	@""
	.align	4


	//----- nvinfo : EIATTR_CUDA_API_VERSION
	.align		4
        /*0000*/ 	.byte	0x04, 0x37
        /*0002*/ 	.short	(.L_144 - .L_143)
.L_143:
        /*0004*/ 	.word	0x00000082


	//----- nvinfo : EIATTR_KPARAM_INFO
	.align		4
.L_144:
        /*0008*/ 	.byte	0x04, 0x17
        /*000a*/ 	.short	(.L_146 - .L_145)
.L_145:
        /*000c*/ 	.word	0x00000000
        /*0010*/ 	.short	0x0000
        /*0012*/ 	.short	0x0000
        /*0014*/ 	.byte	0x00, 0xf0, 0x01, 0x2a


	//----- nvinfo : EIATTR_SPARSE_MMA_MASK
	.align		4
.L_146:
        /*0018*/ 	.byte	0x03, 0x50
        /*001a*/ 	.short	0x0000


	//----- nvinfo : EIATTR_MAXREG_COUNT
	.align		4
        /*001c*/ 	.byte	0x03, 0x1b
        /*001e*/ 	.short	0x00a8


	//----- nvinfo : EIATTR_MERCURY_ISA_VERSION
	.align		4
        /*0020*/ 	.byte	0x03, 0x5f
        /*0022*/ 	.short	0x0101


	//----- nvinfo : EIATTR_VRC_CTA_INIT_COUNT
	.align		4
        /*0024*/ 	.byte	0x02, 0x4a
	.zero		1
	.zero		1


	//----- nvinfo : EIATTR_EXIT_INSTR_OFFSETS
	.align		4
        /*0028*/ 	.byte	0x04, 0x1c
        /*002a*/ 	.short	(.L_148 - .L_147)


	//   ....[0]....
.L_147:
        /*002c*/ 	.word	0x00000010


	//----- nvinfo : EIATTR_MAX_THREADS
	.align		4
.L_148:
        /*0030*/ 	.byte	0x04, 0x05
        /*0032*/ 	.short	(.L_150 - .L_149)
.L_149:
        /*0034*/ 	.word	0x00000180
        /*0038*/ 	.word	0x00000001
        /*003c*/ 	.word	0x00000001


	//----- nvinfo : EIATTR_CBANK_PARAM_SIZE
	.align		4
.L_150:
        /*0040*/ 	.byte	0x03, 0x19
        /*0042*/ 	.short	0x0a80


	//----- nvinfo : EIATTR_PARAM_CBANK
	.align		4
        /*0044*/ 	.byte	0x04, 0x0a
        /*0046*/ 	.short	(.L_152 - .L_151)
	.align		4
.L_151:
        /*0048*/ 	.word	index@(.nv.constant0._ZN7cutlass13device_kernelIN5flash11enable_sm90INS1_16FlashAttnFwdSm90INS1_25CollectiveMainloopFwdSm90ILi2EN4cute5tupleIJNS5_1CILi1EEES8_S8_EEENS6_IJNS7_ILi128EEENS7_ILi96EEENS7_ILi64EEEEEELi256ENS_10bfloat16_tEfNS_4arch4Sm90ELb0ELb0ELb0ELb1ELb0ELb0ELb0ELb1ELb0ELb1ELb0ELb0EEENS1_21CollectiveEpilogueFwdINS6_IJSA_NS7_ILi256EEESB_EEES9_SE_SG_Li256ELb1ELb1ELb0ELb0EEENS1_36VarlenDynamicPersistentTileSchedulerILi128ELi96ELi256ELi128ELb0ELb1ELb1ELb0ELb1ELb1EEEEEEEEEvNT_6ParamsE)
        /*004c*/ 	.short	0x0380
        /*004e*/ 	.short	0x0a80


	//----- nvinfo : EIATTR_SW_WAR
	.align		4
.L_152:
        /*0050*/ 	.byte	0x04, 0x36
        /*0052*/ 	.short	(.L_154 - .L_153)
.L_153:
        /*0054*/ 	.word	0x00000008
.L_154:


//--------------------- .nv.info._ZN7cutlass13device_kernelIN5flash11enable_sm90INS1_16FlashAttnFwdSm90INS1_25CollectiveMainloopFwdSm90ILi2EN4cute5tupleIJNS5_1CILi1EEES8_S8_EEENS6_IJNS7_ILi128EEENS7_ILi96EEENS7_ILi64EEEEEELi256ENS_10bfloat16_tEfNS_4arch4Sm90ELb0ELb0ELb0ELb1ELb0ELb1ELb0ELb1ELb0ELb1ELb0ELb0EEENS1_21CollectiveEpilogueFwdINS6_IJSA_NS7_ILi256EEESB_EEES9_SE_SG_Li256ELb1ELb1ELb0ELb0EEENS1_36VarlenDynamicPersistentTileSchedulerILi128ELi96ELi256ELi128ELb0ELb1ELb1ELb0ELb1ELb1EEEEEEEEEvNT_6ParamsE --------------------------
	.section	.nv.info._ZN7cutlass13device_kernelIN5flash11enable_sm90INS1_16FlashAttnFwdSm90INS1_25CollectiveMainloopFwdSm90ILi2EN4cute5tupleIJNS5_1CILi1EEES8_S8_EEENS6_IJNS7_ILi128EEENS7_ILi96EEENS7_ILi64EEEEEELi256ENS_10bfloat16_tEfNS_4arch4Sm90ELb0ELb0ELb0ELb1ELb0ELb1ELb0ELb1ELb0ELb1ELb0ELb0EEENS1_21CollectiveEpilogueFwdINS6_IJSA_NS7_ILi256EEESB_EEES9_SE_SG_Li256ELb1ELb1ELb0ELb0EEENS1_36VarlenDynamicPersistentTileSchedulerILi128ELi96ELi256ELi128ELb0ELb1ELb1ELb0ELb1ELb1EEEEEEEEEvNT_6ParamsE,"",@"SHT_CUDA_INFO"
	.sectionflags	@""
	.align	4


	//----- nvinfo : EIATTR_CUDA_API_VERSION
	.align		4
        /*0000*/ 	.byte	0x04, 0x37
        /*0002*/ 	.short	(.L_156 - .L_155)
.L_155:
        /*0004*/ 	.word	0x00000082


	//----- nvinfo : EIATTR_KPARAM_INFO
	.align		4
.L_156:
        /*0008*/ 	.byte	0x04, 0x17
        /*000a*/ 	.short	(.L_158 - .L_157)
.L_157:
        /*000c*/ 	.word	0x00000000
        /*0010*/ 	.short	0x0000
        /*0012*/ 	.short	0x0000
        /*0014*/ 	.byte	0x00, 0xf0, 0x01, 0x2a


	//----- nvinfo : EIATTR_SPARSE_MMA_MASK
	.align		4
.L_158:
        /*0018*/ 	.byte	0x03, 0x50
        /*001a*/ 	.short	0x0000


	//----- nvinfo : EIATTR_MAXREG_COUNT
	.align		4
        /*001c*/ 	.byte	0x03, 0x1b
        /*001e*/ 	.short	0x00a8


	//----- nvinfo : EIATTR_MERCURY_ISA_VERSION
	.align		4
        /*0020*/ 	.byte	0x03, 0x5f
        /*0022*/ 	.short	0x0101


	//----- nvinfo : EIATTR_VRC_CTA_INIT_COUNT
	.align		4
        /*0024*/ 	.byte	0x02, 0x4a
	.zero		1
	.zero		1


	//----- nvinfo : EIATTR_EXIT_INSTR_OFFSETS
	.align		4
        /*0028*/ 	.byte	0x04, 0x1c
        /*002a*/ 	.short	(.L_160 - .L_159)


	//   ....[0]....
.L_159:
        /*002c*/ 	.word	0x00000010


	//----- nvinfo : EIATTR_MAX_THREADS
	.align		4
.L_160:
        /*0030*/ 	.byte	0x04, 0x05
        /*0032*/ 	.short	(.L_162 - .L_161)
.L_161:
        /*0034*/ 	.word	0x00000180
        /*0038*/ 	.word	0x00000001
        /*003c*/ 	.word	0x00000001


	//----- nvinfo : EIATTR_CBANK_PARAM_SIZE
	.align		4
.L_162:
        /*0040*/ 	.byte	0x03, 0x19
        /*0042*/ 	.short	0x0a80


	//----- nvinfo : EIATTR_PARAM_CBANK
	.align		4
        /*0044*/ 	.byte	0x04, 0x0a
        /*0046*/ 	.short	(.L_164 - .L_163)
	.align		4
.L_163:
        /*0048*/ 	.word	index@(.nv.constant0._ZN7cutlass13device_kernelIN5flash11enable_sm90INS1_16FlashAttnFwdSm90INS1_25CollectiveMainloopFwdSm90ILi2EN4cute5tupleIJNS5_1CILi1EEES8_S8_EEENS6_IJNS7_ILi128EEENS7_ILi96EEENS7_ILi64EEEEEELi256ENS_10bfloat16_tEfNS_4arch4Sm90ELb0ELb0ELb0ELb1ELb0ELb1ELb0ELb1ELb0ELb1ELb0ELb0EEENS1_21CollectiveEpilogueFwdINS6_IJSA_NS7_ILi256EEESB_EEES9_SE_SG_Li256ELb1ELb1ELb0ELb0EEENS1_36VarlenDynamicPersistentTileSchedulerILi128ELi96ELi256ELi128ELb0ELb1ELb1ELb0ELb1ELb1EEEEEEEEEvNT_6ParamsE)
        /*004c*/ 	.short	0x0380
        /*004e*/ 	.short	0x0a80


	//----- nvinfo : EIATTR_SW_WAR
	.align		4
.L_164:
        /*0050*/ 	.byte	0x04, 0x36
        /*0052*/ 	.short	(.L_166 - .L_165)
.L_165:
        /*0054*/ 	.word	0x00000008
.L_166:


//--------------------- .nv.info._ZN7cutlass13device_kernelIN5flash11enable_sm90INS1_16FlashAttnFwdSm90INS1_25CollectiveMainloopFwdSm90ILi2EN4cute5tupleIJNS5_1CILi1EEES8_S8_EEENS6_IJNS7_ILi128EEENS7_ILi96EEENS7_ILi64EEEEEELi256ENS_10bfloat16_tEfNS_4arch4Sm90ELb0ELb0ELb0ELb1ELb0ELb0ELb1ELb1ELb0ELb1ELb0ELb0EEENS1_21CollectiveEpilogueFwdINS6_IJSA_NS7_ILi256EEESB_EEES9_SE_SG_Li256ELb1ELb1ELb0ELb0EEENS1_36VarlenDynamicPersistentTileSchedulerILi128ELi96ELi256ELi128ELb0ELb1ELb1ELb0ELb1ELb1EEEEEEEEEvNT_6ParamsE --------------------------
	.section	.nv.info._ZN7cutlass13device_kernelIN5flash11enable_sm90INS1_16FlashAttnFwdSm90INS1_25CollectiveMainloopFwdSm90ILi2EN4cute5tupleIJNS5_1CILi1EEES8_S8_EEENS6_IJNS7_ILi128EEENS7_ILi96EEENS7_ILi64EEEEEELi256ENS_10bfloat16_tEfNS_4arch4Sm90ELb0ELb0ELb0ELb1ELb0ELb0ELb1ELb1ELb0ELb1ELb0ELb0EEENS1_21CollectiveEpilogueFwdINS6_IJSA_NS7_ILi256EEESB_EEES9_SE_SG_Li256ELb1ELb1ELb0ELb0EEENS1_36VarlenDynamicPersistentTileSchedulerILi128ELi96ELi256ELi128ELb0ELb1ELb1ELb0ELb1ELb1EEEEEEEEEvNT_6ParamsE,"",@"SHT_CUDA_INFO"
	.sectionflags	@""
	.align	4


	//----- nvinfo : EIATTR_CUDA_API_VERSION
	.align		4
        /*0000*/ 	.byte	0x04, 0x37
        /*0002*/ 	.short	(.L_168 - .L_167)
.L_167:
        /*0004*/ 	.word	0x00000082


	//----- nvinfo : EIATTR_KPARAM_INFO
	.align		4
.L_168:
        /*0008*/ 	.byte	0x04, 0x17
        /*000a*/ 	.short	(.L_170 - .L_169)
.L_169:
        /*000c*/ 	.word	0x00000000
        /*0010*/ 	.short	0x0000
        /*0012*/ 	.short	0x0000
        /*0014*/ 	.byte	0x00, 0xf0, 0x01, 0x2e


	//----- nvinfo : EIATTR_SPARSE_MMA_MASK
	.align		4
.L_170:
        /*0018*/ 	.byte	0x03, 0x50
        /*001a*/ 	.short	0x0000


	//----- nvinfo : EIATTR_MAXREG_COUNT
	.align		4
        /*001c*/ 	.byte	0x03, 0x1b
        /*001e*/ 	.short	0x00a8


	//----- nvinfo : EIATTR_MERCURY_ISA_VERSION
	.align		4
        /*0020*/ 	.byte	0x03, 0x5f
        /*0022*/ 	.short	0x0101


	//----- nvinfo : EIATTR_VRC_CTA_INIT_COUNT
	.align		4
        /*0024*/ 	.byte	0x02, 0x4a
	.zero		1
	.zero		1


	//----- nvinfo : EIATTR_EXIT_INSTR_OFFSETS
	.align		4
        /*0028*/ 	.byte	0x04, 0x1c
        /*002a*/ 	.short	(.L_172 - .L_171)


	//   ....[0]....
.L_171:
        /*002c*/ 	.word	0x00000010


	//----- nvinfo : EIATTR_MAX_THREADS
	.align		4
.L_172:
        /*0030*/ 	.byte	0x04, 0x05
        /*0032*/ 	.short	(.L_174 - .L_173)
.L_173:
        /*0034*/ 	.word	0x00000180
        /*0038*/ 	.word	0x00000001
        /*003c*/ 	.word	0x00000001


	//----- nvinfo : EIATTR_CBANK_PARAM_SIZE
	.align		4
.L_174:
        /*0040*/ 	.byte	0x03, 0x19
        /*0042*/ 	.short	0x0b80


	//----- nvinfo : EIATTR_PARAM_CBANK
	.align		4
        /*0044*/ 	.byte	0x04, 0x0a
        /*0046*/ 	.short	(.L_176 - .L_175)
	.align		4
.L_175:
        /*0048*/ 	.word	index@(.nv.constant0._ZN7cutlass13device_kernelIN5flash11enable_sm90INS1_16FlashAttnFwdSm90INS1_25CollectiveMainloopFwdSm90ILi2EN4cute5tupleIJNS5_1CILi1EEES8_S8_EEENS6_IJNS7_ILi128EEENS7_ILi96EEENS7_ILi64EEEEEELi256ENS_10bfloat16_tEfNS_4arch4Sm90ELb0ELb0ELb0ELb1ELb0ELb0ELb1ELb1ELb0ELb1ELb0ELb0EEENS1_21CollectiveEpilogueFwdINS6_IJSA_NS7_ILi256EEESB_EEES9_SE_SG_Li256ELb1ELb1ELb0ELb0EEENS1_36VarlenDynamicPersistentTileSchedulerILi128ELi96ELi256ELi128ELb0ELb1ELb1ELb0ELb1ELb1EEEEEEEEEvNT_6ParamsE)
        /*004c*/ 	.short	0x0380
        /*004e*/ 	.short	0x0b80


	//----- nvinfo : EIATTR_SW_WAR
	.align		4
.L_176:
        /*0050*/ 	.byte	0x04, 0x36
        /*0052*/ 	.short	(.L_178 - .L_177)
.L_177:
        /*0054*/ 	.word	0x00000008
.L_178:


//--------------------- .nv.info._ZN7cutlass13device_kernelIN5flash11enable_sm90INS1_16FlashAttnFwdSm90INS1_25CollectiveMainloopFwdSm90ILi2EN4cute5tupleIJNS5_1CILi1EEES8_S8_EEENS6_IJNS7_ILi128EEENS7_ILi96EEENS7_ILi64EEEEEELi256ENS_10bfloat16_tEfNS_4arch4Sm90ELb0ELb0ELb0ELb1ELb0ELb1ELb1ELb1ELb0ELb1ELb0ELb0EEENS1_21CollectiveEpilogueFwdINS6_IJSA_NS7_ILi256EEESB_EEES9_SE_SG_Li256ELb1ELb1ELb0ELb0EEENS1_36VarlenDynamicPersistentTileSchedulerILi128ELi96ELi256ELi128ELb0ELb1ELb1ELb0ELb1ELb1EEEEEEEEEvNT_6ParamsE --------------------------
	.section	.nv.info._ZN7cutlass13device_kernelIN5flash11enable_sm90INS1_16FlashAttnFwdSm90INS1_25CollectiveMainloopFwdSm90ILi2EN4cute5tupleIJNS5_1CILi1EEES8_S8_EEENS6_IJNS7_ILi128EEENS7_ILi96EEENS7_ILi64EEEEEELi256ENS_10bfloat16_tEfNS_4arch4Sm90ELb0ELb0ELb0ELb1ELb0ELb1ELb1ELb1ELb0ELb1ELb0ELb0EEENS1_21CollectiveEpilogueFwdINS6_IJSA_NS7_ILi256EEESB_EEES9_SE_SG_Li256ELb1ELb1ELb0ELb0EEENS1_36VarlenDynamicPersistentTileSchedulerILi128ELi96ELi256ELi128ELb0ELb1ELb1ELb0ELb1ELb1EEEEEEEEEvNT_6ParamsE,"",@"SHT_CUDA_INFO"
	.sectionflags	@""
	.align	4


	//----- nvinfo : EIATTR_CUDA_API_VERSION
	.align		4
        /*0000*/ 	.byte	0x04, 0x37
        /*0002*/ 	.short	(.L_180 - .L_179)
.L_179:
        /*0004*/ 	.word	0x00000082


	//----- nvinfo : EIATTR_KPARAM_INFO
	.align		4
.L_180:
        /*0008*/ 	.byte	0x04, 0x17
        /*000a*/ 	.short	(.L_182 - .L_181)
.L_181:
        /*000c*/ 	.word	0x00000000
        /*0010*/ 	.short	0x0000
        /*0012*/ 	.short	0x0000
        /*0014*/ 	.byte	0x00, 0xf0, 0x01, 0x2e


	//----- nvinfo : EIATTR_SPARSE_MMA_MASK
	.align		4
.L_182:
        /*0018*/ 	.byte	0x03, 0x50
        /*001a*/ 	.short	0x0000


	//----- nvinfo : EIATTR_MAXREG_COUNT
	.align		4
        /*001c*/ 	.byte	0x03, 0x1b
        /*001e*/ 	.short	0x00a8


	//----- nvinfo : EIATTR_MERCURY_ISA_VERSION
	.align		4
        /*0020*/ 	.byte	0x03, 0x5f
        /*0022*/ 	.short	0x0101


	//----- nvinfo : EIATTR_VRC_CTA_INIT_COUNT
	.align		4
        /*0024*/ 	.byte	0x02, 0x4a
	.zero		1
	.zero		1


	//----- nvinfo : EIATTR_EXIT_INSTR_OFFSETS
	.align		4
        /*0028*/ 	.byte	0x04, 0x1c
        /*002a*/ 	.short	(.L_184 - .L_183)


	//   ....[0]....
.L_183:
        /*002c*/ 	.word	0x00000010


	//----- nvinfo : EIATTR_MAX_THREADS
	.align		4
.L_184:
        /*0030*/ 	.byte	0x04, 0x05
        /*0032*/ 	.short	(.L_186 - .L_185)
.L_185:
        /*0034*/ 	.word	0x00000180
        /*0038*/ 	.word	0x00000001
        /*003c*/ 	.word	0x00000001


	//----- nvinfo : EIATTR_CBANK_PARAM_SIZE
	.align		4
.L_186:
        /*0040*/ 	.byte	0x03, 0x19
        /*0042*/ 	.short	0x0b80


	//----- nvinfo : EIATTR_PARAM_CBANK
	.align		4
        /*0044*/ 	.byte	0x04, 0x0a
        /*0046*/ 	.short	(.L_188 - .L_187)
	.align		4
.L_187:
        /*0048*/ 	.word	index@(.nv.constant0._ZN7cutlass13device_kernelIN5flash11enable_sm90INS1_16FlashAttnFwdSm90INS1_25CollectiveMainloopFwdSm90ILi2EN4cute5tupleIJNS5_1CILi1EEES8_S8_EEENS6_IJNS7_ILi128EEENS7_ILi96EEENS7_ILi64EEEEEELi256ENS_10bfloat16_tEfNS_4arch4Sm90ELb0ELb0ELb0ELb1ELb0ELb1ELb1ELb1ELb0ELb1ELb0ELb0EEENS1_21CollectiveEpilogueFwdINS6_IJSA_NS7_ILi256EEESB_EEES9_SE_SG_Li256ELb1ELb1ELb0ELb0EEENS1_36VarlenDynamicPersistentTileSchedulerILi128ELi96ELi256ELi128ELb0ELb1ELb1ELb0ELb1ELb1EEEEEEEEEvNT_6ParamsE)
        /*004c*/ 	.short	0x0380
        /*004e*/ 	.short	0x0b80


	//----- nvinfo : EIATTR_SW_WAR
	.align		4
.L_188:
        /*0050*/ 	.byte	0x04, 0x36
        /*0052*/ 	.short	(.L_190 - .L_189)
.L_189:
        /*0054*/ 	.word	0x00000008
.L_190:


//--------------------- .nv.info._ZN7cutlass13device_kernelIN5flash11enable_sm90INS1_16FlashAttnFwdSm90INS1_25CollectiveMainloopFwdSm90ILi2EN4cute5tupleIJNS5_1CILi1EEES8_S8_EEENS6_IJNS7_ILi128EEENS7_ILi96EEENS7_ILi64EEEEEELi256ENS_10bfloat16_tEfNS_4arch4Sm90ELb0ELb1ELb0ELb0ELb0ELb0ELb0ELb1ELb0ELb1ELb0ELb0EEENS1_21CollectiveEpilogueFwdINS6_IJSA_NS7_ILi256EEESB_EEES9_SE_SG_Li256ELb0ELb1ELb0ELb0EEENS1_30DynamicPersistentTileSchedulerILi256ELi128ELb0ELb1ELb1EEEEEEEEEvNT_6ParamsE --------------------------
	.section	.nv.info._ZN7cutlass13device_kernelIN5flash11enable_sm90INS1_16FlashAttnFwdSm90INS1_25CollectiveMainloopFwdSm90ILi2EN4cute5tupleIJNS5_1CILi1EEES8_S8_EEENS6_IJNS7_ILi128EEENS7_ILi96EEENS7_ILi64EEEEEELi256ENS_10bfloat16_tEfNS_4arch4Sm90ELb0ELb1ELb0ELb0ELb0ELb0ELb0ELb1ELb0ELb1ELb0ELb0EEENS1_21CollectiveEpilogueFwdINS6_IJSA_NS7_ILi256EEESB_EEES9_SE_SG_Li256ELb0ELb1ELb0ELb0EEENS1_30DynamicPersistentTileSchedulerILi256ELi128ELb0ELb1ELb1EEEEEEEEEvNT_6ParamsE,"",@"SHT_CUDA_INFO"
	.sectionflags	@""
	.align	4


	//----- nvinfo : EIATTR_CUDA_API_VERSION
	.align		4
        /*0000*/ 	.byte	0x04, 0x37
        /*0002*/ 	.short	(.L_192 - .L_191)
.L_191:
        /*0004*/ 	.word	0x00000082


	//----- nvinfo : EIATTR_KPARAM_INFO
	.align		4
.L_192:
        /*0008*/ 	.byte	0x04, 0x17
        /*000a*/ 	.short	(.L_194 - .L_193)
.L_193:
        /*000c*/ 	.word	0x00000000
        /*0010*/ 	.short	0x0000
        /*0012*/ 	.short	0x0000
        /*0014*/ 	.byte	0x00, 0xf0, 0x01, 0x2a


	//----- nvinfo : EIATTR_SPARSE_MMA_MASK
	.align		4
.L_194:
        /*0018*/ 	.byte	0x03, 0x50
        /*001a*/ 	.short	0x0000


	//----- nvinfo : EIATTR_MAXREG_COUNT
	.align		4
        /*001c*/ 	.byte	0x03, 0x1b
        /*001e*/ 	.short	0x00a8


	//----- nvinfo : EIATTR_MERCURY_ISA_VERSION
	.align		4
        /*0020*/ 	.byte	0x03, 0x5f
        /*0022*/ 	.short	0x0101


	//----- nvinfo : EIATTR_VRC_CTA_INIT_COUNT
	.align		4
        /*0024*/ 	.byte	0x02, 0x4a
	.zero		1
	.zero		1


	//----- nvinfo : EIATTR_EXIT_INSTR_OFFSETS
	.align		4
        /*0028*/ 	.byte	0x04, 0x1c
        /*002a*/ 	.short	(.L_196 - .L_195)


	//   ....[0]....
.L_195:
        /*002c*/ 	.word	0x00000010


	//----- nvinfo : EIATTR_MAX_THREADS
	.align		4
.L_196:
        /*0030*/ 	.byte	0x04, 0x05
        /*0032*/ 	.short	(.L_198 - .L_197)
.L_197:
        /*0034*/ 	.word	0x00000180
        /*0038*/ 	.word	0x00000001
        /*003c*/ 	.word	0x00000001


	//----- nvinfo : EIATTR_CBANK_PARAM_SIZE
	.align		4
.L_198:
        /*0040*/ 	.byte	0x03, 0x19
        /*0042*/ 	.short	0x0a80


	//----- nvinfo : EIATTR_PARAM_CBANK
	.align		4
        /*0044*/ 	.byte	0x04, 0x0a
        /*0046*/ 	.short	(.L_200 - .L_199)
	.align		4
.L_199:
        /*0048*/ 	.word	index@(.nv.constant0._ZN7cutlass13device_kernelIN5flash11enable_sm90INS1_16FlashAttnFwdSm90INS1_25CollectiveMainloopFwdSm90ILi2EN4cute5tupleIJNS5_1CILi1EEES8_S8_EEENS6_IJNS7_ILi128EEENS7_ILi96EEENS7_ILi64EEEEEELi256ENS_10bfloat16_tEfNS_4arch4Sm90ELb0ELb1ELb0ELb0ELb0ELb0ELb0ELb1ELb0ELb1ELb0ELb0EEENS1_21CollectiveEpilogueFwdINS6_IJSA_NS7_ILi256EEESB_EEES9_SE_SG_Li256ELb0ELb1ELb0ELb0EEENS1_30DynamicPersistentTileSchedulerILi256ELi128ELb0ELb1ELb1EEEEEEEEEvNT_6ParamsE)
        /*004c*/ 	.short	0x0380
        /*004e*/ 	.short	0x0a80


	//----- nvinfo : EIATTR_SW_WAR
	.align		4
.L_200:
        /*0050*/ 	.byte	0x04, 0x36
        /*0052*/ 	.short	(.L_202 - .L_201)
.L_201:
        /*0054*/ 	.word	0x00000008
.L_202:


//--------------------- .nv.info._ZN7cutlass13device_kernelIN5flash11enable_sm90INS1_16FlashAttnFwdSm90INS1_25CollectiveMainloopFwdSm90ILi2EN4cute5tupleIJNS5_1CILi1EEES8_S8_EEENS6_IJNS7_ILi128EEENS7_ILi96EEENS7_ILi64EEEEEELi256ENS_10bfloat16_tEfNS_4arch4Sm90ELb0ELb1ELb0ELb0ELb0ELb0ELb1ELb1ELb0ELb1ELb0ELb0EEENS1_21CollectiveEpilogueFwdINS6_IJSA_NS7_ILi256EEESB_EEES9_SE_SG_Li256ELb0ELb1ELb0ELb0EEENS1_30DynamicPersistentTileSchedulerILi256ELi128ELb0ELb1ELb1EEEEEEEEEvNT_6ParamsE --------------------------
	.section	.nv.info._ZN7cutlass13device_kernelIN5flash11enable_sm90INS1_16FlashAttnFwdSm90INS1_25CollectiveMainloopFwdSm90ILi2EN4cute5tupleIJNS5_1CILi1EEES8_S8_EEENS6_IJNS7_ILi128EEENS7_ILi96EEENS7_ILi64EEEEEELi256ENS_10bfloat16_tEfNS_4arch4Sm90ELb0ELb1ELb0ELb0ELb0ELb0ELb1ELb1ELb0ELb1ELb0ELb0EEENS1_21CollectiveEpilogueFwdINS6_IJSA_NS7_ILi256EEESB_EEES9_SE_SG_Li256ELb0ELb1ELb0ELb0EEENS1_30DynamicPersistentTileSchedulerILi256ELi128ELb0ELb1ELb1EEEEEEEEEvNT_6ParamsE,"",@"SHT_CUDA_INFO"
	.sectionflags	@""
	.align	4


	//----- nvinfo : EIATTR_CUDA_API_VERSION
	.align		4
        /*0000*/ 	.byte	0x04, 0x37
        /*0002*/ 	.short	(.L_204 - .L_203)
.L_203:
        /*0004*/ 	.word	0x00000082


	//----- nvinfo : EIATTR_KPARAM_INFO
	.align		4
.L_204:
        /*0008*/ 	.byte	0x04, 0x17
        /*000a*/ 	.short	(.L_206 - .L_205)
.L_205:
        /*000c*/ 	.word	0x00000000
        /*0010*/ 	.short	0x0000
        /*0012*/ 	.short	0x0000
        /*0014*/ 	.byte	0x00, 0xf0, 0x01, 0x2e


	//----- nvinfo : EIATTR_SPARSE_MMA_MASK
	.align		4
.L_206:
        /*0018*/ 	.byte	0x03, 0x50
        /*001a*/ 	.short	0x0000


	//----- nvinfo : EIATTR_MAXREG_COUNT
	.align		4
        /*001c*/ 	.byte	0x03, 0x1b
        /*001e*/ 	.short	0x00a8


	//----- nvinfo : EIATTR_MERCURY_ISA_VERSION
	.align		4
        /*0020*/ 	.byte	0x03, 0x5f
        /*0022*/ 	.short	0x0101


	//----- nvinfo : EIATTR_VRC_CTA_INIT_COUNT
	.align		4
        /*0024*/ 	.byte	0x02, 0x4a
	.zero		1
	.zero		1


	//----- nvinfo : EIATTR_EXIT_INSTR_OFFSETS
	.align		4
        /*0028*/ 	.byte	0x04, 0x1c
        /*002a*/ 	.short	(.L_208 - .L_207)


	//   ....[0]....
.L_207:
        /*002c*/ 	.word	0x00000010


	//----- nvinfo : EIATTR_MAX_THREADS
	.align		4
.L_208:
        /*0030*/ 	.byte	0x04, 0x05
        /*0032*/ 	.short	(.L_210 - .L_209)
.L_209:
        /*0034*/ 	.word	0x00000180
        /*0038*/ 	.word	0x00000001
        /*003c*/ 	.word	0x00000001


	//----- nvinfo : EIATTR_CBANK_PARAM_SIZE
	.align		4
.L_210:
        /*0040*/ 	.byte	0x03, 0x19
        /*0042*/ 	.short	0x0b80


	//----- nvinfo : EIATTR_PARAM_CBANK
	.align		4
        /*0044*/ 	.byte	0x04, 0x0a
        /*0046*/ 	.short	(.L_212 - .L_211)
	.align		4
.L_211:
        /*0048*/ 	.word	index@(.nv.constant0._ZN7cutlass13device_kernelIN5flash11enable_sm90INS1_16FlashAttnFwdSm90INS1_25CollectiveMainloopFwdSm90ILi2EN4cute5tupleIJNS5_1CILi1EEES8_S8_EEENS6_IJNS7_ILi128EEENS7_ILi96EEENS7_ILi64EEEEEELi256ENS_10bfloat16_tEfNS_4arch4Sm90ELb0ELb1ELb0ELb0ELb0ELb0ELb1ELb1ELb0ELb1ELb0ELb0EEENS1_21CollectiveEpilogueFwdINS6_IJSA_NS7_ILi256EEESB_EEES9_SE_SG_Li256ELb0ELb1ELb0ELb0EEENS1_30DynamicPersistentTileSchedulerILi256ELi128ELb0ELb1ELb1EEEEEEEEEvNT_6ParamsE)
        /*004c*/ 	.short	0x0380
        /*004e*/ 	.short	0x0b80


	//----- nvinfo : EIATTR_SW_WAR
	.align		4
.L_212:
        /*0050*/ 	.byte	0x04, 0x36
        /*0052*/ 	.short	(.L_214 - .L_213)
.L_213:
        /*0054*/ 	.word	0x00000008
.L_214:


//--------------------- .nv.info._ZN7cutlass13device_kernelIN5flash11enable_sm90INS1_16FlashAttnFwdSm90INS1_25CollectiveMainloopFwdSm90ILi2EN4cute5tupleIJNS5_1CILi1EEES8_S8_EEENS6_IJNS7_ILi128EEENS7_ILi96EEENS7_ILi64EEEEEELi256ENS_10bfloat16_tEfNS_4arch4Sm90ELb0ELb1ELb0ELb1ELb0ELb0ELb0ELb1ELb0ELb1ELb0ELb0EEENS1_21CollectiveEpilogueFwdINS6_IJSA_NS7_ILi256EEESB_EEES9_SE_SG_Li256ELb1ELb1ELb0ELb0EEENS1_36VarlenDynamicPersistentTileSchedulerILi128ELi96ELi256ELi128ELb0ELb1ELb1ELb1ELb0ELb1EEEEEEEEEvNT_6ParamsE --------------------------
	.section	.nv.info._ZN7cutlass13device_kernelIN5flash11enable_sm90INS1_16FlashAttnFwdSm90INS1_25CollectiveMainloopFwdSm90ILi2EN4cute5tupleIJNS5_1CILi1EEES8_S8_EEENS6_IJNS7_ILi128EEENS7_ILi96EEENS7_ILi64EEEEEELi256ENS_10bfloat16_tEfNS_4arch4Sm90ELb0ELb1ELb0ELb1ELb0ELb0ELb0ELb1ELb0ELb1ELb0ELb0EEENS1_21CollectiveEpilogueFwdINS6_IJSA_NS7_ILi256EEESB_EEES9_SE_SG_Li256ELb1ELb1ELb0ELb0EEENS1_36VarlenDynamicPersistentTileSchedulerILi128ELi96ELi256ELi128ELb0ELb1ELb1ELb1ELb0ELb1EEEEEEEEEvNT_6ParamsE,"",@"SHT_CUDA_INFO"
	.sectionflags	@""
	.align	4


	//----- nvinfo : EIATTR_CUDA_API_VERSION
	.align		4
        /*0000*/ 	.byte	0x04, 0x37
        /*0002*/ 	.short	(.L_216 - .L_215)
.L_215:
        /*0004*/ 	.word	0x00000082


	//----- nvinfo : EIATTR_KPARAM_INFO
	.align		4
.L_216:
        /*0008*/ 	.byte	0x04, 0x17
        /*000a*/ 	.short	(.L_218 - .L_217)
.L_217:
        /*000c*/ 	.word	0x00000000
        /*0010*/ 	.short	0x0000
        /*0012*/ 	.short	0x0000
        /*0014*/ 	.byte	0x00, 0xf0, 0x01, 0x2a


	//----- nvinfo : EIATTR_SPARSE_MMA_MASK
	.align		4
.L_218:
        /*0018*/ 	.byte	0x03, 0x50
        /*001a*/ 	.short	0x0000


	//----- nvinfo : EIATTR_MAXREG_COUNT
	.align		4
        /*001c*/ 	.byte	0x03, 0x1b
        /*001e*/ 	.short	0x00a8


	//----- nvinfo : EIATTR_MERCURY_ISA_VERSION
	.align		4
        /*0020*/ 	.byte	0x03, 0x5f
        /*0022*/ 	.short	0x0101


	//----- nvinfo : EIATTR_VRC_CTA_INIT_COUNT
	.align		4
        /*0024*/ 	.byte	0x02, 0x4a
	.zero		1
	.zero		1


	//----- nvinfo : EIATTR_EXIT_INSTR_OFFSETS
	.align		4
        /*0028*/ 	.byte	0x04, 0x1c
        /*002a*/ 	.short	(.L_220 - .L_219)


	//   ....[0]....
.L_219:
        /*002c*/ 	.word	0x00000010


	//----- nvinfo : EIATTR_MAX_THREADS
	.align		4
.L_220:
        /*0030*/ 	.byte	0x04, 0x05
        /*0032*/ 	.short	(.L_222 - .L_221)
.L_221:
        /*0034*/ 	.word	0x00000180
        /*0038*/ 	.word	0x00000001
        /*003c*/ 	.word	0x00000001


	//----- nvinfo : EIATTR_CBANK_PARAM_SIZE
	.align		4
.L_222:
        /*0040*/ 	.byte	0x03, 0x19
        /*0042*/ 	.short	0x0a80


	//----- nvinfo : EIATTR_PARAM_CBANK
	.align		4
        /*0044*/ 	.byte	0x04, 0x0a
        /*0046*/ 	.short	(.L_224 - .L_223)
	.align		4
.L_223:
        /*0048*/ 	.word	index@(.nv.constant0._ZN7cutlass13device_kernelIN5flash11enable_sm90INS1_16FlashAttnFwdSm90INS1_25CollectiveMainloopFwdSm90ILi2EN4cute5tupleIJNS5_1CILi1EEES8_S8_EEENS6_IJNS7_ILi128EEENS7_ILi96EEENS7_ILi64EEEEEELi256ENS_10bfloat16_tEfNS_4arch4Sm90ELb0ELb1ELb0ELb1ELb0ELb0ELb0ELb1ELb0ELb1ELb0ELb0EEENS1_21CollectiveEpilogueFwdINS6_IJSA_NS7_ILi256EEESB_EEES9_SE_SG_Li256ELb1ELb1ELb0ELb0EEENS1_36VarlenDynamicPersistentTileSchedulerILi128ELi96ELi256ELi128ELb0ELb1ELb1ELb1ELb0ELb1EEEEEEEEEvNT_6ParamsE)
        /*004c*/ 	.short	0x0380
        /*004e*/ 	.short	0x0a80


	//----- nvinfo : EIATTR_SW_WAR
	.align		4
.L_224:
        /*0050*/ 	.byte	0x04, 0x36
        /*0052*/ 	.short	(.L_226 - .L_225)
.L_225:
        /*0054*/ 	.word	0x00000008
.L_226:


//--------------------- .nv.info._ZN7cutlass13device_kernelIN5flash11enable_sm90INS1_16FlashAttnFwdSm90INS1_25CollectiveMainloopFwdSm90ILi2EN4cute5tupleIJNS5_1CILi1EEES8_S8_EEENS6_IJNS7_ILi128EEENS7_ILi96EEENS7_ILi64EEEEEELi256ENS_10bfloat16_tEfNS_4arch4Sm90ELb0ELb1ELb0ELb1ELb0ELb1ELb0ELb1ELb0ELb1ELb0ELb0EEENS1_21CollectiveEpilogueFwdINS6_IJSA_NS7_ILi256EEESB_EEES9_SE_SG_Li256ELb1ELb1ELb0ELb0EEENS1_36VarlenDynamicPersistentTileSchedulerILi128ELi96ELi256ELi128ELb0ELb1ELb1ELb1ELb0ELb1EEEEEEEEEvNT_6ParamsE --------------------------
	.section	.nv.info._ZN7cutlass13device_kernelIN5flash11enable_sm90INS1_16FlashAttnFwdSm90INS1_25CollectiveMainloopFwdSm90ILi2EN4cute5tupleIJNS5_1CILi1EEES8_S8_EEENS6_IJNS7_ILi128EEENS7_ILi96EEENS7_ILi64EEEEEELi256ENS_10bfloat16_tEfNS_4arch4Sm90ELb0ELb1ELb0ELb1ELb0ELb1ELb0ELb1ELb0ELb1ELb0ELb0EEENS1_21CollectiveEpilogueFwdINS6_IJSA_NS7_ILi256EEESB_EEES9_SE_SG_Li256ELb1ELb1ELb0ELb0EEENS1_36VarlenDynamicPersistentTileSchedulerILi128ELi96ELi256ELi128ELb0ELb1ELb1ELb1ELb0ELb1EEEEEEEEEvNT_6ParamsE,"",@"SHT_CUDA_INFO"
	.sectionflags	@""
	.align	4


	//----- nvinfo : EIATTR_CUDA_API_VERSION
	.align		4
        /*0000*/ 	.byte	0x04, 0x37
        /*0002*/ 	.short	(.L_228 - .L_227)
.L_227:
        /*0004*/ 	.word	0x00000082


	//----- nvinfo : EIATTR_KPARAM_INFO
	.align		4
.L_228:
        /*0008*/ 	.byte	0x04, 0x17
        /*000a*/ 	.short	(.L_230 - .L_229)
.L_229:
        /*000c*/ 	.word	0x00000000
        /*0010*/ 	.short	0x0000
        /*0012*/ 	.short	0x0000
        /*0014*/ 	.byte	0x00, 0xf0, 0x01, 0x2a


	//----- nvinfo : EIATTR_SPARSE_MMA_MASK
	.align		4
.L_230:
        /*0018*/ 	.byte	0x03, 0x50
        /*001a*/ 	.short	0x0000


	//----- nvinfo : EIATTR_MAXREG_COUNT
	.align		4
        /*001c*/ 	.byte	0x03, 0x1b
        /*001e*/ 	.short	0x00a8


	//----- nvinfo : EIATTR_MERCURY_ISA_VERSION
	.align		4
        /*0020*/ 	.byte	0x03, 0x5f
        /*0022*/ 	.short	0x0101


	//----- nvinfo : EIATTR_VRC_CTA_INIT_COUNT
	.align		4
        /*0024*/ 	.byte	0x02, 0x4a
	.zero		1
	.zero		1


	//----- nvinfo : EIATTR_EXIT_INSTR_OFFSETS
	.align		4
        /*0028*/ 	.byte	0x04, 0x1c
        /*002a*/ 	.short	(.L_232 - .L_231)


	//   ....[0]....
.L_231:
        /*002c*/ 	.word	0x00000010


	//----- nvinfo : EIATTR_MAX_THREADS
	.align		4
.L_232:
        /*0030*/ 	.byte	0x04, 0x05
        /*0032*/ 	.short	(.L_234 - .L_233)
.L_233:
        /*0034*/ 	.word	0x00000180
        /*0038*/ 	.word	0x00000001
        /*003c*/ 	.word	0x00000001


	//----- nvinfo : EIATTR_CBANK_PARAM_SIZE
	.align		4
.L_234:
        /*0040*/ 	.byte	0x03, 0x19
        /*0042*/ 	.short	0x0a80


	//----- nvinfo : EIATTR_PARAM_CBANK
	.align		4
        /*0044*/ 	.byte	0x04, 0x0a
        /*0046*/ 	.short	(.L_236 - .L_235)
	.align		4
.L_235:
        /*0048*/ 	.word	index@(.nv.constant0._ZN7cutlass13device_kernelIN5flash11enable_sm90INS1_16FlashAttnFwdSm90INS1_25CollectiveMainloopFwdSm90ILi2EN4cute5tupleIJNS5_1CILi1EEES8_S8_EEENS6_IJNS7_ILi128EEENS7_ILi96EEENS7_ILi64EEEEEELi256ENS_10bfloat16_tEfNS_4arch4Sm90ELb0ELb1ELb0ELb1ELb0ELb1ELb0ELb1ELb0ELb1ELb0ELb0EEENS1_21CollectiveEpilogueFwdINS6_IJSA_NS7_ILi256EEESB_EEES9_SE_SG_Li256ELb1ELb1ELb0ELb0EEENS1_36VarlenDynamicPersistentTileSchedulerILi128ELi96ELi256ELi128ELb0ELb1ELb1ELb1ELb0ELb1EEEEEEEEEvNT_6ParamsE)
        /*004c*/ 	.short	0x0380
        /*004e*/ 	.short	0x0a80


	//----- nvinfo : EIATTR_SW_WAR
	.align		4
.L_236:
        /*0050*/ 	.byte	0x04, 0x36
        /*0052*/ 	.short	(.L_238 - .L_237)
.L_237:
        /*0054*/ 	.word	0x00000008
.L_238:


//--------------------- .nv.info._ZN7cutlass13device_kernelIN5flash11enable_sm90INS1_16FlashAttnFwdSm90INS1_25CollectiveMainloopFwdSm90ILi2EN4cute5tupleIJNS5_1CILi1EEES8_S8_EEENS6_IJNS7_ILi128EEENS7_ILi96EEENS7_ILi64EEEEEELi256ENS_10bfloat16_tEfNS_4arch4Sm90ELb0ELb1ELb0ELb1ELb0ELb0ELb1ELb1ELb0ELb1ELb0ELb0EEENS1_21CollectiveEpilogueFwdINS6_IJSA_NS7_ILi256EEESB_EEES9_SE_SG_Li256ELb1ELb1ELb0ELb0EEENS1_36VarlenDynamicPersistentTileSchedulerILi128ELi96ELi256ELi128ELb0ELb1ELb1ELb1ELb0ELb1EEEEEEEEEvNT_6ParamsE --------------------------
	.section	.nv.info._ZN7cutlass13device_kernelIN5flash11enable_sm90INS1_16FlashAttnFwdSm90INS1_25CollectiveMainloopFwdSm90ILi2EN4cute5tupleIJNS5_1CILi1EEES8_S8_EEENS6_IJNS7_ILi128EEENS7_ILi96EEENS7_ILi64EEEEEELi256ENS_10bfloat16_tEfNS_4arch4Sm90ELb0ELb1ELb0ELb1ELb0ELb0ELb1ELb1ELb0ELb1ELb0ELb0EEENS1_21CollectiveEpilogueFwdINS6_IJSA_NS7_ILi256EEESB_EEES9_SE_SG_Li256ELb1ELb1ELb0ELb0EEENS1_36VarlenDynamicPersistentTileSchedulerILi128ELi96ELi256ELi128ELb0ELb1ELb1ELb1ELb0ELb1EEEEEEEEEvNT_6ParamsE,"",@"SHT_CUDA_INFO"
	.sectionflags	@""
	.align	4


	//----- nvinfo : EIATTR_CUDA_API_VERSION
	.align		4
        /*0000*/ 	.byte	0x04, 0x37
        /*0002*/ 	.short	(.L_240 - .L_239)
.L_239:
        /*0004*/ 	.word	0x00000082


	//----- nvinfo : EIATTR_KPARAM_INFO
	.align		4
.L_240:
        /*0008*/ 	.byte	0x04, 0x17
        /*000a*/ 	.short	(.L_242 - .L_241)
.L_241:
        /*000c*/ 	.word	0x00000000
        /*0010*/ 	.short	0x0000
        /*0012*/ 	.short	0x0000
        /*0014*/ 	.byte	0x00, 0xf0, 0x01, 0x2e


	//----- nvinfo : EIATTR_SPARSE_MMA_MASK
	.align		4
.L_242:
        /*0018*/ 	.byte	0x03, 0x50
        /*001a*/ 	.short	0x0000


	//----- nvinfo : EIATTR_MAXREG_COUNT
	.align		4
        /*001c*/ 	.byte	0x03, 0x1b
        /*001e*/ 	.short	0x00a8


	//----- nvinfo : EIATTR_MERCURY_ISA_VERSION
	.align		4
        /*0020*/ 	.byte	0x03, 0x5f
        /*0022*/ 	.short	0x0101


	//----- nvinfo : EIATTR_VRC_CTA_INIT_COUNT
	.align		4
        /*0024*/ 	.byte	0x02, 0x4a
	.zero		1
	.zero		1


	//----- nvinfo : EIATTR_EXIT_INSTR_OFFSETS
	.align		4
        /*0028*/ 	.byte	0x04, 0x1c
        /*002a*/ 	.short	(.L_244 - .L_243)


	//   ....[0]....
.L_243:
        /*002c*/ 	.word	0x00000010


	//----- nvinfo : EIATTR_MAX_THREADS
	.align		4
.L_244:
        /*0030*/ 	.byte	0x04, 0x05
        /*0032*/ 	.short	(.L_246 - .L_245)
.L_245:
        /*0034*/ 	.word	0x00000180
        /*0038*/ 	.word	0x00000001
        /*003c*/ 	.word	0x00000001


	//----- nvinfo : EIATTR_CBANK_PARAM_SIZE
	.align		4
.L_246:
        /*0040*/ 	.byte	0x03, 0x19
        /*0042*/ 	.short	0x0b80


	//----- nvinfo : EIATTR_PARAM_CBANK
	.align		4
        /*0044*/ 	.byte	0x04, 0x0a
        /*0046*/ 	.short	(.L_248 - .L_247)
	.align		4
.L_247:
        /*0048*/ 	.word	index@(.nv.constant0._ZN7cutlass13device_kernelIN5flash11enable_sm90INS1_16FlashAttnFwdSm90INS1_25CollectiveMainloopFwdSm90ILi2EN4cute5tupleIJNS5_1CILi1EEES8_S8_EEENS6_IJNS7_ILi128EEENS7_ILi96EEENS7_ILi64EEEEEELi256ENS_10bfloat16_tEfNS_4arch4Sm90ELb0ELb1ELb0ELb1ELb0ELb0ELb1ELb1ELb0ELb1ELb0ELb0EEENS1_21CollectiveEpilogueFwdINS6_IJSA_NS7_ILi256EEESB_EEES9_SE_SG_Li256ELb1ELb1ELb0ELb0EEENS1_36VarlenDynamicPersistentTileSchedulerILi128ELi96ELi256ELi128ELb0ELb1ELb1ELb1ELb0ELb1EEEEEEEEEvNT_6ParamsE)
        /*004c*/ 	.short	0x0380
        /*004e*/ 	.short	0x0b80


	//----- nvinfo : EIATTR_SW_WAR
	.align		4
.L_248:
        /*0050*/ 	.byte	0x04, 0x36
        /*0052*/ 	.short	(.L_250 - .L_249)
.L_249:
        /*0054*/ 	.word	0x00000008
.L_250:


//--------------------- .nv.info._ZN7cutlass13device_kernelIN5flash11enable_sm90INS1_16FlashAttnFwdSm90INS1_25CollectiveMainloopFwdSm90ILi2EN4cute5tupleIJNS5_1CILi1EEES8_S8_EEENS6_IJNS7_ILi128EEENS7_ILi96EEENS7_ILi64EEEEEELi256ENS_10bfloat16_tEfNS_4arch4Sm90ELb0ELb1ELb0ELb1ELb0ELb1ELb1ELb1ELb0ELb1ELb0ELb0EEENS1_21CollectiveEpilogueFwdINS6_IJSA_NS7_ILi256EEESB_EEES9_SE_SG_Li256ELb1ELb1ELb0ELb0EEENS1_36VarlenDynamicPersistentTileSchedulerILi128ELi96ELi256ELi128ELb0ELb1ELb1ELb1ELb0ELb1EEEEEEEEEvNT_6ParamsE --------------------------
	.section	.nv.info._ZN7cutlass13device_kernelIN5flash11enable_sm90INS1_16FlashAttnFwdSm90INS1_25CollectiveMainloopFwdSm90ILi2EN4cute5tupleIJNS5_1CILi1EEES8_S8_EEENS6_IJNS7_ILi128EEENS7_ILi96EEENS7_ILi64EEEEEELi256ENS_10bfloat16_tEfNS_4arch4Sm90ELb0ELb1ELb0ELb1ELb0ELb1ELb1ELb1ELb0ELb1ELb0ELb0EEENS1_21CollectiveEpilogueFwdINS6_IJSA_NS7_ILi256EEESB_EEES9_SE_SG_Li256ELb1ELb1ELb0ELb0EEENS1_36VarlenDynamicPersistentTileSchedulerILi128ELi96ELi256ELi128ELb0ELb1ELb1ELb1ELb0ELb1EEEEEEEEEvNT_6ParamsE,"",@"SHT_CUDA_INFO"
	.sectionflags	@""
	.align	4


	//----- nvinfo : EIATTR_CUDA_API_VERSION
	.align		4
        /*0000*/ 	.byte	0x04, 0x37
        /*0002*/ 	.short	(.L_252 - .L_251)
.L_251:
        /*0004*/ 	.word	0x00000082


	//----- nvinfo : EIATTR_KPARAM_INFO
	.align		4
.L_252:
        /*0008*/ 	.byte	0x04, 0x17
        /*000a*/ 	.short	(.L_254 - .L_253)
.L_253:
        /*000c*/ 	.word	0x00000000
        /*0010*/ 	.short	0x0000
        /*0012*/ 	.short	0x0000
        /*0014*/ 	.byte	0x00, 0xf0, 0x01, 0x2e


	//----- nvinfo : EIATTR_SPARSE_MMA_MASK
	.align		4
.L_254:
        /*0018*/ 	.byte	0x03, 0x50
        /*001a*/ 	.short	0x0000


	//----- nvinfo : EIATTR_MAXREG_COUNT
	.align		4
        /*001c*/ 	.byte	0x03, 0x1b
        /*001e*/ 	.short	0x00a8


	//----- nvinfo : EIATTR_MERCURY_ISA_VERSION
	.align		4
        /*0020*/ 	.byte	0x03, 0x5f
        /*0022*/ 	.short	0x0101


	//----- nvinfo : EIATTR_VRC_CTA_INIT_COUNT
	.align		4
        /*0024*/ 	.byte	0x02, 0x4a
	.zero		1
	.zero		1


	//----- nvinfo : EIATTR_EXIT_INSTR_OFFSETS
	.align		4
        /*0028*/ 	.byte	0x04, 0x1c
        /*002a*/ 	.short	(.L_256 - .L_255)


	//   ....[0]....
.L_255:
        /*002c*/ 	.word	0x00000010


	//----- nvinfo : EIATTR_MAX_THREADS
	.align		4
.L_256:
        /*0030*/ 	.byte	0x04, 0x05
        /*0032*/ 	.short	(.L_258 - .L_257)
.L_257:
        /*0034*/ 	.word	0x00000180
        /*0038*/ 	.word	0x00000001
        /*003c*/ 	.word	0x00000001


	//----- nvinfo : EIATTR_CBANK_PARAM_SIZE
	.align		4
.L_258:
        /*0040*/ 	.byte	0x03, 0x19
        /*0042*/ 	.short	0x0b80


	//----- nvinfo : EIATTR_PARAM_CBANK
	.align		4
        /*0044*/ 	.byte	0x04, 0x0a
        /*0046*/ 	.short	(.L_260 - .L_259)
	.align		4
.L_259:
        /*0048*/ 	.word	index@(.nv.constant0._ZN7cutlass13device_kernelIN5flash11enable_sm90INS1_16FlashAttnFwdSm90INS1_25CollectiveMainloopFwdSm90ILi2EN4cute5tupleIJNS5_1CILi1EEES8_S8_EEENS6_IJNS7_ILi128EEENS7_ILi96EEENS7_ILi64EEEEEELi256ENS_10bfloat16_tEfNS_4arch4Sm90ELb0ELb1ELb0ELb1ELb0ELb1ELb1ELb1ELb0ELb1ELb0ELb0EEENS1_21CollectiveEpilogueFwdINS6_IJSA_NS7_ILi256EEESB_EEES9_SE_SG_Li256ELb1ELb1ELb0ELb0EEENS1_36VarlenDynamicPersistentTileSchedulerILi128ELi96ELi256ELi128ELb0ELb1ELb1ELb1ELb0ELb1EEEEEEEEEvNT_6ParamsE)
        /*004c*/ 	.short	0x0380
        /*004e*/ 	.short	0x0b80


	//----- nvinfo : EIATTR_SW_WAR
	.align		4
.L_260:
        /*0050*/ 	.byte	0x04, 0x36
        /*0052*/ 	.short	(.L_262 - .L_261)
.L_261:
        /*0054*/ 	.word	0x00000008
.L_262:


//--------------------- .nv.info._ZN7cutlass13device_kernelIN5flash11enable_sm90INS1_16FlashAttnFwdSm90INS1_25CollectiveMainloopFwdSm90ILi2EN4cute5tupleIJNS5_1CILi1EEES8_S8_EEENS6_IJNS7_ILi128EEENS7_ILi96EEENS7_ILi64EEEEEELi256ENS_10bfloat16_tEfNS_4arch4Sm90ELb1ELb0ELb0ELb0ELb0ELb0ELb0ELb1ELb0ELb1ELb0ELb0EEENS1_21CollectiveEpilogueFwdINS6_IJSA_NS7_ILi256EEESB_EEES9_SE_SG_Li256ELb0ELb1ELb0ELb0EEENS1_30DynamicPersistentTileSchedulerILi256ELi128ELb0ELb1ELb1EEEEEEEEEvNT_6ParamsE --------------------------
	.section	.nv.info._ZN7cutlass13device_kernelIN5flash11enable_sm90INS1_16FlashAttnFwdSm90INS1_25CollectiveMainloopFwdSm90ILi2EN4cute5tupleIJNS5_1CILi1EEES8_S8_EEENS6_IJNS7_ILi128EEENS7_ILi96EEENS7_ILi64EEEEEELi256ENS_10bfloat16_tEfNS_4arch4Sm90ELb1ELb0ELb0ELb0ELb0ELb0ELb0ELb1ELb0ELb1ELb0ELb0EEENS1_21CollectiveEpilogueFwdINS6_IJSA_NS7_ILi256EEESB_EEES9_SE_SG_Li256ELb0ELb1ELb0ELb0EEENS1_30DynamicPersistentTileSchedulerILi256ELi128ELb0ELb1ELb1EEEEEEEEEvNT_6ParamsE,"",@"SHT_CUDA_INFO"
	.sectionflags	@""
	.align	4


	//----- nvinfo : EIATTR_CUDA_API_VERSION
	.align		4
        /*0000*/ 	.byte	0x04, 0x37
        /*0002*/ 	.short	(.L_264 - .L_263)
.L_263:
        /*0004*/ 	.word	0x00000082


	//----- nvinfo : EIATTR_KPARAM_INFO
	.align		4
.L_264:
        /*0008*/ 	.byte	0x04, 0x17
        /*000a*/ 	.short	(.L_266 - .L_265)
.L_265:
        /*000c*/ 	.word	0x00000000
        /*0010*/ 	.short	0x0000
        /*0012*/ 	.short	0x0000
        /*0014*/ 	.byte	0x00, 0xf0, 0x01, 0x2a


	//----- nvinfo : EIATTR_SPARSE_MMA_MASK
	.align		4
.L_266:
        /*0018*/ 	.byte	0x03, 0x50
        /*001a*/ 	.short	0x0000


	//----- nvinfo : EIATTR_MAXREG_COUNT
	.align		4
        /*001c*/ 	.byte	0x03, 0x1b
        /*001e*/ 	.short	0x00a8


	//----- nvinfo : EIATTR_MERCURY_ISA_VERSION
	.align		4
        /*0020*/ 	.byte	0x03, 0x5f
        /*0022*/ 	.short	0x0101


	//----- nvinfo : EIATTR_VRC_CTA_INIT_COUNT
	.align		4
        /*0024*/ 	.byte	0x02, 0x4a
	.zero		1
	.zero		1


	//----- nvinfo : EIATTR_EXIT_INSTR_OFFSETS
	.align		4
        /*0028*/ 	.byte	0x04, 0x1c
        /*002a*/ 	.short	(.L_268 - .L_267)


	//   ....[0]....
.L_267:
        /*002c*/ 	.word	0x00000010


	//----- nvinfo : EIATTR_MAX_THREADS
	.align		4
.L_268:
        /*0030*/ 	.byte	0x04, 0x05
        /*0032*/ 	.short	(.L_270 - .L_269)
.L_269:
        /*0034*/ 	.word	0x00000180
        /*0038*/ 	.word	0x00000001
        /*003c*/ 	.word	0x00000001


	//----- nvinfo : EIATTR_CBANK_PARAM_SIZE
	.align		4
.L_270:
        /*0040*/ 	.byte	0x03, 0x19
        /*0042*/ 	.short	0x0a80


	//----- nvinfo : EIATTR_PARAM_CBANK
	.align		4
        /*0044*/ 	.byte	0x04, 0x0a
        /*0046*/ 	.short	(.L_272 - .L_271)
	.align		4
.L_271:
        /*0048*/ 	.word	index@(.nv.constant0._ZN7cutlass13device_kernelIN5flash11enable_sm90INS1_16FlashAttnFwdSm90INS1_25CollectiveMainloopFwdSm90ILi2EN4cute5tupleIJNS5_1CILi1EEES8_S8_EEENS6_IJNS7_ILi128EEENS7_ILi96EEENS7_ILi64EEEEEELi256ENS_10bfloat16_tEfNS_4arch4Sm90ELb1ELb0ELb0ELb0ELb0ELb0ELb0ELb1ELb0ELb1ELb0ELb0EEENS1_21CollectiveEpilogueFwdINS6_IJSA_NS7_ILi256EEESB_EEES9_SE_SG_Li256ELb0ELb1ELb0ELb0EEENS1_30DynamicPersistentTileSchedulerILi256ELi128ELb0ELb1ELb1EEEEEEEEEvNT_6ParamsE)
        /*004c*/ 	.short	0x0380
        /*004e*/ 	.short	0x0a80


	//----- nvinfo : EIATTR_SW_WAR
	.align		4
.L_272:
        /*0050*/ 	.byte	0x04, 0x36
        /*0052*/ 	.short	(.L_274 - .L_273)
.L_273:
        /*0054*/ 	.word	0x00000008
.L_274:


//--------------------- .nv.info._ZN7cutlass13device_kernelIN5flash11enable_sm90INS1_16FlashAttnFwdSm90INS1_25CollectiveMainloopFwdSm90ILi2EN4cute5tupleIJNS5_1CILi1EEES8_S8_EEENS6_IJNS7_ILi128EEENS7_ILi96EEENS7_ILi64EEEEEELi256ENS_10bfloat16_tEfNS_4arch4Sm90ELb1ELb0ELb0ELb0ELb0ELb0ELb1ELb1ELb0ELb1ELb0ELb0EEENS1_21CollectiveEpilogueFwdINS6_IJSA_NS7_ILi256EEESB_EEES9_SE_SG_Li256ELb0ELb1ELb0ELb0EEENS1_30DynamicPersistentTileSchedulerILi256ELi128ELb0ELb1ELb1EEEEEEEEEvNT_6ParamsE --------------------------
	.section	.nv.info._ZN7cutlass13device_kernelIN5flash11enable_sm90INS1_16FlashAttnFwdSm90INS1_25CollectiveMainloopFwdSm90ILi2EN4cute5tupleIJNS5_1CILi1EEES8_S8_EEENS6_IJNS7_ILi128EEENS7_ILi96EEENS7_ILi64EEEEEELi256ENS_10bfloat16_tEfNS_4arch4Sm90ELb1ELb0ELb0ELb0ELb0ELb0ELb1ELb1ELb0ELb1ELb0ELb0EEENS1_21CollectiveEpilogueFwdINS6_IJSA_NS7_ILi256EEESB_EEES9_SE_SG_Li256ELb0ELb1ELb0ELb0EEENS1_30DynamicPersistentTileSchedulerILi256ELi128ELb0ELb1ELb1EEEEEEEEEvNT_6ParamsE,"",@"SHT_CUDA_INFO"
	.sectionflags	@""
	.align	4


	//----- nvinfo : EIATTR_CUDA_API_VERSION
	.align		4
        /*0000*/ 	.byte	0x04, 0x37
        /*0002*/ 	.short	(.L_276 - .L_275)
.L_275:
        /*0004*/ 	.word	0x00000082


	//----- nvinfo : EIATTR_KPARAM_INFO
	.align		4
.L_276:
        /*0008*/ 	.byte	0x04, 0x17
        /*000a*/ 	.short	(.L_278 - .L_277)
.L_277:
        /*000c*/ 	.word	0x00000000
        /*0010*/ 	.short	0x0000
        /*0012*/ 	.short	0x0000
        /*0014*/ 	.byte	0x00, 0xf0, 0x01, 0x2e


	//----- nvinfo : EIATTR_SPARSE_MMA_MASK
	.align		4
.L_278:
        /*0018*/ 	.byte	0x03, 0x50
        /*001a*/ 	.short	0x0000


	//----- nvinfo : EIATTR_MAXREG_COUNT
	.align		4
        /*001c*/ 	.byte	0x03, 0x1b
        /*001e*/ 	.short	0x00a8


	//----- nvinfo : EIATTR_MERCURY_ISA_VERSION
	.align		4
        /*0020*/ 	.byte	0x03, 0x5f
        /*0022*/ 	.short	0x0101


	//----- nvinfo : EIATTR_VRC_CTA_INIT_COUNT
	.align		4
        /*0024*/ 	.byte	0x02, 0x4a
	.zero		1
	.zero		1


	//----- nvinfo : EIATTR_EXIT_INSTR_OFFSETS
	.align		4
        /*0028*/ 	.byte	0x04, 0x1c
        /*002a*/ 	.short	(.L_280 - .L_279)


	//   ....[0]....
.L_279:
        /*002c*/ 	.word	0x00000010


	//----- nvinfo : EIATTR_MAX_THREADS
	.align		4
.L_280:
        /*0030*/ 	.byte	0x04, 0x05
        /*0032*/ 	.short	(.L_282 - .L_281)
.L_281:
        /*0034*/ 	.word	0x00000180
        /*0038*/ 	.word	0x00000001
        /*003c*/ 	.word	0x00000001


	//----- nvinfo : EIATTR_CBANK_PARAM_SIZE
	.align		4
.L_282:
        /*0040*/ 	.byte	0x03, 0x19
        /*0042*/ 	.short	0x0b80


	//----- nvinfo : EIATTR_PARAM_CBANK
	.align		4
        /*0044*/ 	.byte	0x04, 0x0a
        /*0046*/ 	.short	(.L_284 - .L_283)
	.align		4
.L_283:
        /*0048*/ 	.word	index@(.nv.constant0._ZN7cutlass13device_kernelIN5flash11enable_sm90INS1_16FlashAttnFwdSm90INS1_25CollectiveMainloopFwdSm90ILi2EN4cute5tupleIJNS5_1CILi1EEES8_S8_EEENS6_IJNS7_ILi128EEENS7_ILi96EEENS7_ILi64EEEEEELi256ENS_10bfloat16_tEfNS_4arch4Sm90ELb1ELb0ELb0ELb0ELb0ELb0ELb1ELb1ELb0ELb1ELb0ELb0EEENS1_21CollectiveEpilogueFwdINS6_IJSA_NS7_ILi256EEESB_EEES9_SE_SG_Li256ELb0ELb1ELb0ELb0EEENS1_30DynamicPersistentTileSchedulerILi256ELi128ELb0ELb1ELb1EEEEEEEEEvNT_6ParamsE)
        /*004c*/ 	.short	0x0380
        /*004e*/ 	.short	0x0b80


	//----- nvinfo : EIATTR_SW_WAR
	.align		4
.L_284:
        /*0050*/ 	.byte	0x04, 0x36
        /*0052*/ 	.short	(.L_286 - .L_285)
.L_285:
        /*0054*/ 	.word	0x00000008
.L_286:


//--------------------- .nv.info._ZN7cutlass13device_kernelIN5flash11enable_sm90INS1_16FlashAttnFwdSm90INS1_25CollectiveMainloopFwdSm90ILi2EN4cute5tupleIJNS5_1CILi1EEES8_S8_EEENS6_IJNS7_ILi128EEENS7_ILi96EEENS7_ILi64EEEEEELi256ENS_10bfloat16_tEfNS_4arch4Sm90ELb1ELb0ELb0ELb1ELb0ELb0ELb0ELb1ELb0ELb1ELb0ELb0EEENS1_21CollectiveEpilogueFwdINS6_IJSA_NS7_ILi256EEESB_EEES9_SE_SG_Li256ELb1ELb1ELb0ELb0EEENS1_36VarlenDynamicPersistentTileSchedulerILi128ELi96ELi256ELi128ELb0ELb1ELb1ELb1ELb1ELb1EEEEEEEEEvNT_6ParamsE --------------------------
	.section	.nv.info._ZN7cutlass13device_kernelIN5flash11enable_sm90INS1_16FlashAttnFwdSm90INS1_25CollectiveMainloopFwdSm90ILi2EN4cute5tupleIJNS5_1CILi1EEES8_S8_EEENS6_IJNS7_ILi128EEENS7_ILi96EEENS7_ILi64EEEEEELi256ENS_10bfloat16_tEfNS_4arch4Sm90ELb1ELb0ELb0ELb1ELb0ELb0ELb0ELb1ELb0ELb1ELb0ELb0EEENS1_21CollectiveEpilogueFwdINS6_IJSA_NS7_ILi256EEESB_EEES9_SE_SG_Li256ELb1ELb1ELb0ELb0EEENS1_36VarlenDynamicPersistentTileSchedulerILi128ELi96ELi256ELi128ELb0ELb1ELb1ELb1ELb1ELb1EEEEEEEEEvNT_6ParamsE,"",@"SHT_CUDA_INFO"
	.sectionflags	@""
	.align	4


	//----- nvinfo : EIATTR_CUDA_API_VERSION
	.align		4
        /*0000*/ 	.byte	0x04, 0x37
        /*0002*/ 	.short	(.L_288 - .L_287)
.L_287:
        /*0004*/ 	.word	0x00000082


	//----- nvinfo : EIATTR_KPARAM_INFO
	.align		4
.L_288:
        /*0008*/ 	.byte	0x04, 0x17
        /*000a*/ 	.short	(.L_290 - .L_289)
.L_289:
        /*000c*/ 	.word	0x00000000
        /*0010*/ 	.short	0x0000
        /*0012*/ 	.short	0x0000
        /*0014*/ 	.byte	0x00, 0xf0, 0x01, 0x2a


	//----- nvinfo : EIATTR_SPARSE_MMA_MASK
	.align		4
.L_290:
        /*0018*/ 	.byte	0x03, 0x50
        /*001a*/ 	.short	0x0000


	//----- nvinfo : EIATTR_MAXREG_COUNT
	.align		4
        /*001c*/ 	.byte	0x03, 0x1b
        /*001e*/ 	.short	0x00a8


	//----- nvinfo : EIATTR_MERCURY_ISA_VERSION
	.align		4
        /*0020*/ 	.byte	0x03, 0x5f
        /*0022*/ 	.short	0x0101


	//----- nvinfo : EIATTR_VRC_CTA_INIT_COUNT
	.align		4
        /*0024*/ 	.byte	0x02, 0x4a
	.zero		1
	.zero		1


	//----- nvinfo : EIATTR_EXIT_INSTR_OFFSETS
	.align		4
        /*0028*/ 	.byte	0x04, 0x1c
        /*002a*/ 	.short	(.L_292 - .L_291)


	//   ....[0]....
.L_291:
        /*002c*/ 	.word	0x00000010


	//----- nvinfo : EIATTR_MAX_THREADS
	.align		4
.L_292:
        /*0030*/ 	.byte	0x04, 0x05
        /*0032*/ 	.short	(.L_294 - .L_293)
.L_293:
        /*0034*/ 	.word	0x00000180
        /*0038*/ 	.word	0x00000001
        /*003c*/ 	.word	0x00000001


	//----- nvinfo : EIATTR_CBANK_PARAM_SIZE
	.align		4
.L_294:
        /*0040*/ 	.byte	0x03, 0x19
        /*0042*/ 	.short	0x0a80


	//----- nvinfo : EIATTR_PARAM_CBANK
	.align		4
        /*0044*/ 	.byte	0x04, 0x0a
        /*0046*/ 	.short	(.L_296 - .L_295)
	.align		4
.L_295:
        /*0048*/ 	.word	index@(.nv.constant0._ZN7cutlass13device_kernelIN5flash11enable_sm90INS1_16FlashAttnFwdSm90INS1_25CollectiveMainloopFwdSm90ILi2EN4cute5tupleIJNS5_1CILi1EEES8_S8_EEENS6_IJNS7_ILi128EEENS7_ILi96EEENS7_ILi64EEEEEELi256ENS_10bfloat16_tEfNS_4arch4Sm90ELb1ELb0ELb0ELb1ELb0ELb0ELb0ELb1ELb0ELb1ELb0ELb0EEENS1_21CollectiveEpilogueFwdINS6_IJSA_NS7_ILi256EEESB_EEES9_SE_SG_Li256ELb1ELb1ELb0ELb0EEENS1_36VarlenDynamicPersistentTileSchedulerILi128ELi96ELi256ELi128ELb0ELb1ELb1ELb1ELb1ELb1EEEEEEEEEvNT_6ParamsE)
        /*004c*/ 	.short	0x0380
        /*004e*/ 	.short	0x0a80


	//----- nvinfo : EIATTR_SW_WAR
	.align		4
.L_296:
        /*0050*/ 	.byte	0x04, 0x36
        /*0052*/ 	.short	(.L_298 - .L_297)
.L_297:
        /*0054*/ 	.word	0x00000008
.L_298:


//--------------------- .nv.info._ZN7cutlass13device_kernelIN5flash11enable_sm90INS1_16FlashAttnFwdSm90INS1_25CollectiveMainloopFwdSm90ILi2EN4cute5tupleIJNS5_1CILi1EEES8_S8_EEENS6_IJNS7_ILi128EEENS7_ILi96EEENS7_ILi64EEEEEELi256ENS_10bfloat16_tEfNS_4arch4Sm90ELb1ELb0ELb0ELb1ELb0ELb1ELb0ELb1ELb0ELb1ELb0ELb0EEENS1_21CollectiveEpilogueFwdINS6_IJSA_NS7_ILi256EEESB_EEES9_SE_SG_Li256ELb1ELb1ELb0ELb0EEENS1_36VarlenDynamicPersistentTileSchedulerILi128ELi96ELi256ELi128ELb0ELb1ELb1ELb1ELb1ELb1EEEEEEEEEvNT_6ParamsE --------------------------
	.section	.nv.info._ZN7cutlass13device_kernelIN5flash11enable_sm90INS1_16FlashAttnFwdSm90INS1_25CollectiveMainloopFwdSm90ILi2EN4cute5tupleIJNS5_1CILi1EEES8_S8_EEENS6_IJNS7_ILi128EEENS7_ILi96EEENS7_ILi64EEEEEELi256ENS_10bfloat16_tEfNS_4arch4Sm90ELb1ELb0ELb0ELb1ELb0ELb1ELb0ELb1ELb0ELb1ELb0ELb0EEENS1_21CollectiveEpilogueFwdINS6_IJSA_NS7_ILi256EEESB_EEES9_SE_SG_Li256ELb1ELb1ELb0ELb0EEENS1_36VarlenDynamicPersistentTileSchedulerILi128ELi96ELi256ELi128ELb0ELb1ELb1ELb1ELb1ELb1EEEEEEEEEvNT_6ParamsE,"",@"SHT_CUDA_INFO"
	.sectionflags	@""
	.align	4


	//----- nvinfo : EIATTR_CUDA_API_VERSION
	.align		4
        /*0000*/ 	.byte	0x04, 0x37
        /*0002*/ 	.short	(.L_300 - .L_299)
.L_299:
        /*0004*/ 	.word	0x00000082


	//----- nvinfo : EIATTR_KPARAM_INFO
	.align		4
.L_300:
        /*0008*/ 	.byte	0x04, 0x17
        /*000a*/ 	.short	(.L_302 - .L_301)
.L_301:
        /*000c*/ 	.word	0x00000000
        /*0010*/ 	.short	0x0000
        /*0012*/ 	.short	0x0000
        /*0014*/ 	.byte	0x00, 0xf0, 0x01, 0x2a


	//----- nvinfo : EIATTR_SPARSE_MMA_MASK
	.align		4
.L_302:
        /*0018*/ 	.byte	0x03, 0x50
        /*001a*/ 	.short	0x0000


	//----- nvinfo : EIATTR_MAXREG_COUNT
	.align		4
        /*001c*/ 	.byte	0x03, 0x1b
        /*001e*/ 	.short	0x00a8


	//----- nvinfo : EIATTR_MERCURY_ISA_VERSION
	.align		4
        /*0020*/ 	.byte	0x03, 0x5f
        /*0022*/ 	.short	0x0101


	//----- nvinfo : EIATTR_VRC_CTA_INIT_COUNT
	.align		4
        /*0024*/ 	.byte	0x02, 0x4a
	.zero		1
	.zero		1


	//----- nvinfo : EIATTR_EXIT_INSTR_OFFSETS
	.align		4
        /*0028*/ 	.byte	0x04, 0x1c
        /*002a*/ 	.short	(.L_304 - .L_303)


	//   ....[0]....
.L_303:
        /*002c*/ 	.word	0x00000010


	//----- nvinfo : EIATTR_MAX_THREADS
	.align		4
.L_304:
        /*0030*/ 	.byte	0x04, 0x05
        /*0032*/ 	.short	(.L_306 - .L_305)
.L_305:
        /*0034*/ 	.word	0x00000180
        /*0038*/ 	.word	0x00000001
        /*003c*/ 	.word	0x00000001


	//----- nvinfo : EIATTR_CBANK_PARAM_SIZE
	.align		4
.L_306:
        /*0040*/ 	.byte	0x03, 0x19
        /*0042*/ 	.short	0x0a80


	//----- nvinfo : EIATTR_PARAM_CBANK
	.align		4
        /*0044*/ 	.byte	0x04, 0x0a
        /*0046*/ 	.short	(.L_308 - .L_307)
	.align		4
.L_307:
        /*0048*/ 	.word	index@(.nv.constant0._ZN7cutlass13device_kernelIN5flash11enable_sm90INS1_16FlashAttnFwdSm90INS1_25CollectiveMainloopFwdSm90ILi2EN4cute5tupleIJNS5_1CILi1EEES8_S8_EEENS6_IJNS7_ILi128EEENS7_ILi96EEENS7_ILi64EEEEEELi256ENS_10bfloat16_tEfNS_4arch4Sm90ELb1ELb0ELb0ELb1ELb0ELb1ELb0ELb1ELb0ELb1ELb0ELb0EEENS1_21CollectiveEpilogueFwdINS6_IJSA_NS7_ILi256EEESB_EEES9_SE_SG_Li256ELb1ELb1ELb0ELb0EEENS1_36VarlenDynamicPersistentTileSchedulerILi128ELi96ELi256ELi128ELb0ELb1ELb1ELb1ELb1ELb1EEEEEEEEEvNT_6ParamsE)
        /*004c*/ 	.short	0x0380
        /*004e*/ 	.short	0x0a80


	//----- nvinfo : EIATTR_SW_WAR
	.align		4
.L_308:
        /*0050*/ 	.byte	0x04, 0x36
        /*0052*/ 	.short	(.L_310 - .L_309)
.L_309:
        /*0054*/ 	.word	0x00000008
.L_310:


//--------------------- .nv.info._ZN7cutlass13device_kernelIN5flash11enable_sm90INS1_16FlashAttnFwdSm90INS1_25CollectiveMainloopFwdSm90ILi2EN4cute5tupleIJNS5_1CILi1EEES8_S8_EEENS6_IJNS7_ILi128EEENS7_ILi96EEENS7_ILi64EEEEEELi256ENS_10bfloat16_tEfNS_4arch4Sm90ELb1ELb0ELb0ELb1ELb0ELb0ELb1ELb1ELb0ELb1ELb0ELb0EEENS1_21CollectiveEpilogueFwdINS6_IJSA_NS7_ILi256EEESB_EEES9_SE_SG_Li256ELb1ELb1ELb0ELb0EEENS1_36VarlenDynamicPersistentTileSchedulerILi128ELi96ELi256ELi128ELb0ELb1ELb1ELb1ELb1ELb1EEEEEEEEEvNT_6ParamsE --------------------------
	.section	.nv.info._ZN7cutlass13device_kernelIN5flash11enable_sm90INS1_16FlashAttnFwdSm90INS1_25CollectiveMainloopFwdSm90ILi2EN4cute5tupleIJNS5_1CILi1EEES8_S8_EEENS6_IJNS7_ILi128EEENS7_ILi96EEENS7_ILi64EEEEEELi256ENS_10bfloat16_tEfNS_4arch4Sm90ELb1ELb0ELb0ELb1ELb0ELb0ELb1ELb1ELb0ELb1ELb0ELb0EEENS1_21CollectiveEpilogueFwdINS6_IJSA_NS7_ILi256EEESB_EEES9_SE_SG_Li256ELb1ELb1ELb0ELb0EEENS1_36VarlenDynamicPersistentTileSchedulerILi128ELi96ELi256ELi128ELb0ELb1ELb1ELb1ELb1ELb1EEEEEEEEEvNT_6ParamsE,"",@"SHT_CUDA_INFO"
	.sectionflags	@""
	.align	4


	//----- nvinfo : EIATTR_CUDA_API_VERSION
	.align		4
        /*0000*/ 	.byte	0x04, 0x37
        /*0002*/ 	.short	(.L_312 - .L_311)
.L_311:
        /*0004*/ 	.word	0x00000082


	//----- nvinfo : EIATTR_KPARAM_INFO
	.align		4
.L_312:
        /*0008*/ 	.byte	0x04, 0x17
        /*000a*/ 	.short	(.L_314 - .L_313)
.L_313:
        /*000c*/ 	.word	0x00000000
        /*0010*/ 	.short	0x0000
        /*0012*/ 	.short	0x0000
        /*0014*/ 	.byte	0x00, 0xf0, 0x01, 0x2e


	//----- nvinfo : EIATTR_SPARSE_MMA_MASK
	.align		4
.L_314:
        /*0018*/ 	.byte	0x03, 0x50
        /*001a*/ 	.short	0x0000


	//----- nvinfo : EIATTR_MAXREG_COUNT
	.align		4
        /*001c*/ 	.byte	0x03, 0x1b
        /*001e*/ 	.short	0x00a8


	//----- nvinfo : EIATTR_MERCURY_ISA_VERSION
	.align		4
        /*0020*/ 	.byte	0x03, 0x5f
        /*0022*/ 	.short	0x0101


	//----- nvinfo : EIATTR_VRC_CTA_INIT_COUNT
	.align		4
        /*0024*/ 	.byte	0x02, 0x4a
	.zero		1
	.zero		1


	//----- nvinfo : EIATTR_EXIT_INSTR_OFFSETS
	.align		4
        /*0028*/ 	.byte	0x04, 0x1c
        /*002a*/ 	.short	(.L_316 - .L_315)


	//   ....[0]....
.L_315:
        /*002c*/ 	.word	0x00000010


	//----- nvinfo : EIATTR_MAX_THREADS
	.align		4
.L_316:
        /*0030*/ 	.byte	0x04, 0x05
        /*0032*/ 	.short	(.L_318 - .L_317)
.L_317:
        /*0034*/ 	.word	0x00000180
        /*0038*/ 	.word	0x00000001
        /*003c*/ 	.word	0x00000001


	//----- nvinfo : EIATTR_CBANK_PARAM_SIZE
	.align		4
.L_318:
        /*0040*/ 	.byte	0x03, 0x19
        /*0042*/ 	.short	0x0b80


	//----- nvinfo : EIATTR_PARAM_CBANK
	.align		4
        /*0044*/ 	.byte	0x04, 0x0a
        /*0046*/ 	.short	(.L_320 - .L_319)
	.align		4
.L_319:
        /*0048*/ 	.word	index@(.nv.constant0._ZN7cutlass13device_kernelIN5flash11enable_sm90INS1_16FlashAttnFwdSm90INS1_25CollectiveMainloopFwdSm90ILi2EN4cute5tupleIJNS5_1CILi1EEES8_S8_EEENS6_IJNS7_ILi128EEENS7_ILi96EEENS7_ILi64EEEEEELi256ENS_10bfloat16_tEfNS_4arch4Sm90ELb1ELb0ELb0ELb1ELb0ELb0ELb1ELb1ELb0ELb1ELb0ELb0EEENS1_21CollectiveEpilogueFwdINS6_IJSA_NS7_ILi256EEESB_EEES9_SE_SG_Li256ELb1ELb1ELb0ELb0EEENS1_36VarlenDynamicPersistentTileSchedulerILi128ELi96ELi256ELi128ELb0ELb1ELb1ELb1ELb1ELb1EEEEEEEEEvNT_6ParamsE)
        /*004c*/ 	.short	0x0380
        /*004e*/ 	.short	0x0b80


	//----- nvinfo : EIATTR_SW_WAR
	.align		4
.L_320:
        /*0050*/ 	.byte	0x04, 0x36
        /*0052*/ 	.short	(.L_322 - .L_321)
.L_321:
        /*0054*/ 	.word	0x00000008
.L_322:


//--------------------- .nv.info._ZN7cutlass13device_kernelIN5flash11enable_sm90INS1_16FlashAttnFwdSm90INS1_25CollectiveMainloopFwdSm90ILi2EN4cute5tupleIJNS5_1CILi1EEES8_S8_EEENS6_IJNS7_ILi128EEENS7_ILi96EEENS7_ILi64EEEEEELi256ENS_10bfloat16_tEfNS_4arch4Sm90ELb1ELb0ELb0ELb1ELb0ELb1ELb1ELb1ELb0ELb1ELb0ELb0EEENS1_21CollectiveEpilogueFwdINS6_IJSA_NS7_ILi256EEESB_EEES9_SE_SG_Li256ELb1ELb1ELb0ELb0EEENS1_36VarlenDynamicPersistentTileSchedulerILi128ELi96ELi256ELi128ELb0ELb1ELb1ELb1ELb1ELb1EEEEEEEEEvNT_6ParamsE --------------------------
	.section	.nv.info._ZN7cutlass13device_kernelIN5flash11enable_sm90INS1_16FlashAttnFwdSm90INS1_25CollectiveMainloopFwdSm90ILi2EN4cute5tupleIJNS5_1CILi1EEES8_S8_EEENS6_IJNS7_ILi128EEENS7_ILi96EEENS7_ILi64EEEEEELi256ENS_10bfloat16_tEfNS_4arch4Sm90ELb1ELb0ELb0ELb1ELb0ELb1ELb1ELb1ELb0ELb1ELb0ELb0EEENS1_21CollectiveEpilogueFwdINS6_IJSA_NS7_ILi256EEESB_EEES9_SE_SG_Li256ELb1ELb1ELb0ELb0EEENS1_36VarlenDynamicPersistentTileSchedulerILi128ELi96ELi256ELi128ELb0ELb1ELb1ELb1ELb1ELb1EEEEEEEEEvNT_6ParamsE,"",@"SHT_CUDA_INFO"
	.sectionflags	@""
	.align	4


	//----- nvinfo : EIATTR_CUDA_API_VERSION
	.align		4
        /*0000*/ 	.byte	0x04, 0x37
        /*0002*/ 	.short	(.L_324 - .L_323)
.L_323:
        /*0004*/ 	.word	0x00000082


	//----- nvinfo : EIATTR_KPARAM_INFO
	.align		4
.L_324:
        /*0008*/ 	.byte	0x04, 0x17
        /*000a*/ 	.short	(.L_326 - .L_325)
.L_325:
        /*000c*/ 	.word	0x00000000
        /*0010*/ 	.short	0x0000
        /*0012*/ 	.short	0x0000
        /*0014*/ 	.byte	0x00, 0xf0, 0x01, 0x2e


	//----- nvinfo : EIATTR_SPARSE_MMA_MASK
	.align		4
.L_326:
        /*0018*/ 	.byte	0x03, 0x50
        /*001a*/ 	.short	0x0000


	//----- nvinfo : EIATTR_MAXREG_COUNT
	.align		4
        /*001c*/ 	.byte	0x03, 0x1b
        /*001e*/ 	.short	0x00a8


	//----- nvinfo : EIATTR_MERCURY_ISA_VERSION
	.align		4
        /*0020*/ 	.byte	0x03, 0x5f
        /*0022*/ 	.short	0x0101


	//----- nvinfo : EIATTR_VRC_CTA_INIT_COUNT
	.align		4
        /*0024*/ 	.byte	0x02, 0x4a
	.zero		1
	.zero		1


	//----- nvinfo : EIATTR_EXIT_INSTR_OFFSETS
	.align		4
        /*0028*/ 	.byte	0x04, 0x1c
        /*002a*/ 	.short	(.L_328 - .L_327)


	//   ....[0]....
.L_327:
        /*002c*/ 	.word	0x00000010


	//----- nvinfo : EIATTR_MAX_THREADS
	.align		4
.L_328:
        /*0030*/ 	.byte	0x04, 0x05
        /*0032*/ 	.short	(.L_330 - .L_329)
.L_329:
        /*0034*/ 	.word	0x00000180
        /*0038*/ 	.word	0x00000001
        /*003c*/ 	.word	0x00000001


	//----- nvinfo : EIATTR_CBANK_PARAM_SIZE
	.align		4
.L_330:
        /*0040*/ 	.byte	0x03, 0x19
        /*0042*/ 	.short	0x0b80


	//----- nvinfo : EIATTR_PARAM_CBANK
	.align		4
        /*0044*/ 	.byte	0x04, 0x0a
        /*0046*/ 	.short	(.L_332 - .L_331)
	.align		4
.L_331:
        /*0048*/ 	.word	index@(.nv.constant0._ZN7cutlass13device_kernelIN5flash11enable_sm90INS1_16FlashAttnFwdSm90INS1_25CollectiveMainloopFwdSm90ILi2EN4cute5tupleIJNS5_1CILi1EEES8_S8_EEENS6_IJNS7_ILi128EEENS7_ILi96EEENS7_ILi64EEEEEELi256ENS_10bfloat16_tEfNS_4arch4Sm90ELb1ELb0ELb0ELb1ELb0ELb1ELb1ELb1ELb0ELb1ELb0ELb0EEENS1_21CollectiveEpilogueFwdINS6_IJSA_NS7_ILi256EEESB_EEES9_SE_SG_Li256ELb1ELb1ELb0ELb0EEENS1_36VarlenDynamicPersistentTileSchedulerILi128ELi96ELi256ELi128ELb0ELb1ELb1ELb1ELb1ELb1EEEEEEEEEvNT_6ParamsE)
        /*004c*/ 	.short	0x0380
        /*004e*/ 	.short	0x0b80


	//----- nvinfo : EIATTR_SW_WAR
	.align		4
.L_332:
        /*0050*/ 	.byte	0x04, 0x36
        /*0052*/ 	.short	(.L_334 - .L_333)
.L_333:
        /*0054*/ 	.word	0x00000008
.L_334:


//--------------------- .nv.callgraph             --------------------------
	.section	.nv.callgraph,"",@"SHT_CUDA_CALLGRAPH"
	.align	4
	.sectionentsize	8
	.align		4
        /*0000*/ 	.word	0x00000000
	.align		4
        /*0004*/ 	.word	0xffffffff
	.align		4
        /*0008*/ 	.word	0x00000000
	.align		4
        /*000c*/ 	.word	0xfffffffe
	.align		4
        /*0010*/ 	.word	0x00000000
	.align		4
        /*0014*/ 	.word	0xfffffffd
	.align		4
        /*0018*/ 	.word	0x00000000
	.align		4
        /*001c*/ 	.word	0xfffffffc


//--------------------- .nv.constant4             --------------------------
	.section	.nv.constant4,"a",@progbits
	.align	8
	.align		8
.nv.constant4:
        /*0000*/ 	.dword	_ZN77_INTERNAL_61e94d33_41_flash_fwd_hdim64_256_bf16_packgqa_sm90_cu_e763cb1e_31574cuda3std3__45__cpo5beginE
	.align		8
        /*0008*/ 	.dword	_ZN77_INTERNAL_61e94d33_41_flash_fwd_hdim64_256_bf16_packgqa_sm90_cu_e763cb1e_31574cuda3std3__45__cpo3endE
	.align		8
        /*0010*/ 	.dword	_ZN77_INTERNAL_61e94d33_41_flash_fwd_hdim64_256_bf16_packgqa_sm90_cu_e763cb1e_31574cuda3std3__45__cpo6cbeginE
	.align		8
        /*0018*/ 	.dword	_ZN77_INTERNAL_61e94d33_41_flash_fwd_hdim64_256_bf16_packgqa_sm90_cu_e763cb1e_31574cuda3std3__45__cpo4cendE
	.align		8
        /*0020*/ 	.dword	_ZN77_INTERNAL_61e94d33_41_flash_fwd_hdim64_256_bf16_packgqa_sm90_cu_e763cb1e_31574cuda3std3__479_GLOBAL__N__61e94d33_41_flash_fwd_hdim64_256_bf16_packgqa_sm90_cu_e763cb1e_31576ignoreE
	.align		8
        /*0028*/ 	.dword	_ZN77_INTERNAL_61e94d33_41_flash_fwd_hdim64_256_bf16_packgqa_sm90_cu_e763cb1e_31574cuda3std3__419piecewise_constructE
	.align		8
        /*0030*/ 	.dword	_ZN77_INTERNAL_61e94d33_41_flash_fwd_hdim64_256_bf16_packgqa_sm90_cu_e763cb1e_31574cuda3std3__48in_placeE
	.align		8
        /*0038*/ 	.dword	_ZN77_INTERNAL_61e94d33_41_flash_fwd_hdim64_256_bf16_packgqa_sm90_cu_e763cb1e_31574cuda3std6ranges3__45__cpo4swapE
	.align		8
        /*0040*/ 	.dword	_ZN77_INTERNAL_61e94d33_41_flash_fwd_hdim64_256_bf16_packgqa_sm90_cu_e763cb1e_31574cuda3std6ranges3__45__cpo9iter_moveE
	.align		8
        /*0048*/ 	.dword	_ZN77_INTERNAL_61e94d33_41_flash_fwd_hdim64_256_bf16_packgqa_sm90_cu_e763cb1e_31574cute7productE
	.align		8
        /*0050*/ 	.dword	_ZN77_INTERNAL_61e94d33_41_flash_fwd_hdim64_256_bf16_packgqa_sm90_cu_e763cb1e_31574cute1_E


//--------------------- .text._ZN7cutlass13device_kernelIN5flash11enable_sm90INS1_16FlashAttnFwdSm90INS1_25CollectiveMainloopFwdSm90ILi2EN4cute5tupleIJNS5_1CILi1EEES8_S8_EEENS6_IJNS7_ILi128EEENS7_ILi96EEENS7_ILi64EEEEEELi256ENS_10bfloat16_tEfNS_4arch4Sm90ELb0ELb0ELb0ELb0ELb0ELb0ELb0ELb1ELb0ELb1ELb0ELb0EEENS1_21CollectiveEpilogueFwdINS6_IJSA_NS7_ILi256EEESB_EEES9_SE_SG_Li256ELb0ELb1ELb0ELb0EEENS1_29StaticPersistentTileSchedulerILb0EEEEEEEEEvNT_6ParamsE --------------------------
	.section	.text._ZN7cutlass13device_kernelIN5flash11enable_sm90INS1_16FlashAttnFwdSm90INS1_25CollectiveMainloopFwdSm90ILi2EN4cute5tupleIJNS5_1CILi1EEES8_S8_EEENS6_IJNS7_ILi128EEENS7_ILi96EEENS7_ILi64EEEEEELi256ENS_10bfloat16_tEfNS_4arch4Sm90ELb0ELb0ELb0ELb0ELb0ELb0ELb0ELb1ELb0ELb1ELb0ELb0EEENS1_21CollectiveEpilogueFwdINS6_IJSA_NS7_ILi256EEESB_EEES9_SE_SG_Li256ELb0ELb1ELb0ELb0EEENS1_29StaticPersistentTileSchedulerILb0EEEEEEEEEvNT_6ParamsE,"ax",@progbits
	.align	128
.text._ZN7cutlass13device_kernelIN5flash11enable_sm90INS1_16FlashAttnFwdSm90INS1_25CollectiveMainloopFwdSm90ILi2EN4cute5tupleIJNS5_1CILi1EEES8_S8_EEENS6_IJNS7_ILi128EEENS7_ILi96EEENS7_ILi64EEEEEELi256ENS_10bfloat16_tEfNS_4arch4Sm90ELb0ELb0ELb0ELb0ELb0ELb0ELb0ELb1ELb0ELb1ELb0ELb0EEENS1_21CollectiveEpilogueFwdINS6_IJSA_NS7_ILi256EEESB_EEES9_SE_SG_Li256ELb0ELb1ELb0ELb0EEENS1_29StaticPersistentTileSchedulerILb0EEEEEEEEEvNT_6ParamsE:
        .type           _ZN7cutlass13device_kernelIN5flash11enable_sm90INS1_16FlashAttnFwdSm90INS1_25CollectiveMainloopFwdSm90ILi2EN4cute5tupleIJNS5_1CILi1EEES8_S8_EEENS6_IJNS7_ILi128EEENS7_ILi96EEENS7_ILi64EEEEEELi256ENS_10bfloat16_tEfNS_4arch4Sm90ELb0ELb0ELb0ELb0ELb0ELb0ELb0ELb1ELb0ELb1ELb0ELb0EEENS1_21CollectiveEpilogueFwdINS6_IJSA_NS7_ILi256EEESB_EEES9_SE_SG_Li256ELb0ELb1ELb0ELb0EEENS1_29StaticPersistentTileSchedulerILb0EEEEEEEEEvNT_6ParamsE,@function
        .size           _ZN7cutlass13device_kernelIN5flash11enable_sm90INS1_16FlashAttnFwdSm90INS1_25CollectiveMainloopFwdSm90ILi2EN4cute5tupleIJNS5_1CILi1EEES8_S8_EEENS6_IJNS7_ILi128EEENS7_ILi96EEENS7_ILi64EEEEEELi256ENS_10bfloat16_tEfNS_4arch4Sm90ELb0ELb0ELb0ELb0ELb0ELb0ELb0ELb1ELb0ELb1ELb0ELb0EEENS1_21CollectiveEpilogueFwdINS6_IJSA_NS7_ILi256EEESB_EEES9_SE_SG_Li256ELb0ELb1ELb0ELb0EEENS1_29StaticPersistentTileSchedulerILb0EEEEEEEEEvNT_6ParamsE,(.L_x_18 - _ZN7cutlass13device_kernelIN5flash11enable_sm90INS1_16FlashAttnFwdSm90INS1_25CollectiveMainloopFwdSm90ILi2EN4cute5tupleIJNS5_1CILi1EEES8_S8_EEENS6_IJNS7_ILi128EEENS7_ILi96EEENS7_ILi64EEEEEELi256ENS_10bfloat16_tEfNS_4arch4Sm90ELb0ELb0ELb0ELb0ELb0ELb0ELb0ELb1ELb0ELb1ELb0ELb0EEENS1_21CollectiveEpilogueFwdINS6_IJSA_NS7_ILi256EEESB_EEES9_SE_SG_Li256ELb0ELb1ELb0ELb0EEENS1_29StaticPersistentTileSchedulerILb0EEEEEEEEEvNT_6ParamsE)
        .other          _ZN7cutlass13device_kernelIN5flash11enable_sm90INS1_16FlashAttnFwdSm90INS1_25CollectiveMainloopFwdSm90ILi2EN4cute5tupleIJNS5_1CILi1EEES8_S8_EEENS6_IJNS7_ILi128EEENS7_ILi96EEENS7_ILi64EEEEEELi256ENS_10bfloat16_tEfNS_4arch4Sm90ELb0ELb0ELb0ELb0ELb0ELb0ELb0ELb1ELb0ELb1ELb0ELb0EEENS1_21CollectiveEpilogueFwdINS6_IJSA_NS7_ILi256EEESB_EEES9_SE_SG_Li256ELb0ELb1ELb0ELb0EEENS1_29StaticPersistentTileSchedulerILb0EEEEEEEEEvNT_6ParamsE,@"STO_CUDA_ENTRY STV_DEFAULT"
_ZN7cutlass13device_kernelIN5flash11enable_sm90INS1_16FlashAttnFwdSm90INS1_25CollectiveMainloopFwdSm90ILi2EN4cute5tupleIJNS5_1CILi1EEES8_S8_EEENS6_IJNS7_ILi128EEENS7_ILi96EEENS7_ILi64EEEEEELi256ENS_10bfloat16_tEfNS_4arch4Sm90ELb0ELb0ELb0ELb0ELb0ELb0ELb0ELb1ELb0ELb1ELb0ELb0EEENS1_21CollectiveEpilogueFwdINS6_IJSA_NS7_ILi256EEESB_EEES9_SE_SG_Li256ELb0ELb1ELb0ELb0EEENS1_29StaticPersistentTileSchedulerILb0EEEEEEEEEvNT_6ParamsE:
[----:B------:R-:W-:Y:S01]  /*0000*/  LDC R1, c[0x0][0x37c] ;  /* 0x0000df00ff017b82 */ /* 0x000fe20000000800 */
[----:B------:R-:W-:Y:S05]  /*0010*/  EXIT ;  /* 0x000000000000794d */ /* 0x000fea0003800000 */
.L_x_0:
[----:B------:R-:W-:-:S00]  /*0020*/  BRA `(.L_x_0) ;  /* 0xfffffffc00fc7947 */ /* 0x000fc0000383ffff */
[----:B------:R-:W-:-:S00]  /*0030*/  NOP ;  /* 0x0000000000007918 */ /* 0x000fc00000000000 */
        /* <DEDUP_REMOVED lines=12> */
.L_x_18:


//--------------------- .text._ZN7cutlass13device_kernelIN5flash11enable_sm90INS1_16FlashAttnFwdSm90INS1_25CollectiveMainloopFwdSm90ILi2EN4cute5tupleIJNS5_1CILi1EEES8_S8_EEENS6_IJNS7_ILi128EEENS7_ILi96EEENS7_ILi64EEEEEELi256ENS_10bfloat16_tEfNS_4arch4Sm90ELb0ELb0ELb0ELb0ELb0ELb0ELb1ELb1ELb0ELb1ELb0ELb0EEENS1_21CollectiveEpilogueFwdINS6_IJSA_NS7_ILi256EEESB_EEES9_SE_SG_Li256ELb0ELb1ELb0ELb0EEENS1_29StaticPersistentTileSchedulerILb0EEEEEEEEEvNT_6ParamsE --------------------------
	.section	.text._ZN7cutlass13device_kernelIN5flash11enable_sm90INS1_16FlashAttnFwdSm90INS1_25CollectiveMainloopFwdSm90ILi2EN4cute5tupleIJNS5_1CILi1EEES8_S8_EEENS6_IJNS7_ILi128EEENS7_ILi96EEENS7_ILi64EEEEEELi256ENS_10bfloat16_tEfNS_4arch4Sm90ELb0ELb0ELb0ELb0ELb0ELb0ELb1ELb1ELb0ELb1ELb0ELb0EEENS1_21CollectiveEpilogueFwdINS6_IJSA_NS7_ILi256EEESB_EEES9_SE_SG_Li256ELb0ELb1ELb0ELb0EEENS1_29StaticPersistentTileSchedulerILb0EEEEEEEEEvNT_6ParamsE,"ax",@progbits
	.align	128
.text._ZN7cutlass13device_kernelIN5flash11enable_sm90INS1_16FlashAttnFwdSm90INS1_25CollectiveMainloopFwdSm90ILi2EN4cute5tupleIJNS5_1CILi1EEES8_S8_EEENS6_IJNS7_ILi128EEENS7_ILi96EEENS7_ILi64EEEEEELi256ENS_10bfloat16_tEfNS_4arch4Sm90ELb0ELb0ELb0ELb0ELb0ELb0ELb1ELb1ELb0ELb1ELb0ELb0EEENS1_21CollectiveEpilogueFwdINS6_IJSA_NS7_ILi256EEESB_EEES9_SE_SG_Li256ELb0ELb1ELb0ELb0EEENS1_29StaticPersistentTileSchedulerILb0EEEEEEEEEvNT_6ParamsE:
        .type           _ZN7cutlass13device_kernelIN5flash11enable_sm90INS1_16FlashAttnFwdSm90INS1_25CollectiveMainloopFwdSm90ILi2EN4cute5tupleIJNS5_1CILi1EEES8_S8_EEENS6_IJNS7_ILi128EEENS7_ILi96EEENS7_ILi64EEEEEELi256ENS_10bfloat16_tEfNS_4arch4Sm90ELb0ELb0ELb0ELb0ELb0ELb0ELb1ELb1ELb0ELb1ELb0ELb0EEENS1_21CollectiveEpilogueFwdINS6_IJSA_NS7_ILi256EEESB_EEES9_SE_SG_Li256ELb0ELb1ELb0ELb0EEENS1_29StaticPersistentTileSchedulerILb0EEEEEEEEEvNT_6ParamsE,@function
        .size           _ZN7cutlass13device_kernelIN5flash11enable_sm90INS1_16FlashAttnFwdSm90INS1_25CollectiveMainloopFwdSm90ILi2EN4cute5tupleIJNS5_1CILi1EEES8_S8_EEENS6_IJNS7_ILi128EEENS7_ILi96EEENS7_ILi64EEEEEELi256ENS_10bfloat16_tEfNS_4arch4Sm90ELb0ELb0ELb0ELb0ELb0ELb0ELb1ELb1ELb0ELb1ELb0ELb0EEENS1_21CollectiveEpilogueFwdINS6_IJSA_NS7_ILi256EEESB_EEES9_SE_SG_Li256ELb0ELb1ELb0ELb0EEENS1_29StaticPersistentTileSchedulerILb0EEEEEEEEEvNT_6ParamsE,(.L_x_19 - _ZN7cutlass13device_kernelIN5flash11enable_sm90INS1_16FlashAttnFwdSm90INS1_25CollectiveMainloopFwdSm90ILi2EN4cute5tupleIJNS5_1CILi1EEES8_S8_EEENS6_IJNS7_ILi128EEENS7_ILi96EEENS7_ILi64EEEEEELi256ENS_10bfloat16_tEfNS_4arch4Sm90ELb0ELb0ELb0ELb0ELb0ELb0ELb1ELb1ELb0ELb1ELb0ELb0EEENS1_21CollectiveEpilogueFwdINS6_IJSA_NS7_ILi256EEESB_EEES9_SE_SG_Li256ELb0ELb1ELb0ELb0EEENS1_29StaticPersistentTileSchedulerILb0EEEEEEEEEvNT_6ParamsE)
        .other          _ZN7cutlass13device_kernelIN5flash11enable_sm90INS1_16FlashAttnFwdSm90INS1_25CollectiveMainloopFwdSm90ILi2EN4cute5tupleIJNS5_1CILi1EEES8_S8_EEENS6_IJNS7_ILi128EEENS7_ILi96EEENS7_ILi64EEEEEELi256ENS_10bfloat16_tEfNS_4arch4Sm90ELb0ELb0ELb0ELb0ELb0ELb0ELb1ELb1ELb0ELb1ELb0ELb0EEENS1_21CollectiveEpilogueFwdINS6_IJSA_NS7_ILi256EEESB_EEES9_SE_SG_Li256ELb0ELb1ELb0ELb0EEENS1_29StaticPersistentTileSchedulerILb0EEEEEEEEEvNT_6ParamsE,@"STO_CUDA_ENTRY STV_DEFAULT"
_ZN7cutlass13device_kernelIN5flash11enable_sm90INS1_16FlashAttnFwdSm90INS1_25CollectiveMainloopFwdSm90ILi2EN4cute5tupleIJNS5_1CILi1EEES8_S8_EEENS6_IJNS7_ILi128EEENS7_ILi96EEENS7_ILi64EEEEEELi256ENS_10bfloat16_tEfNS_4arch4Sm90ELb0ELb0ELb0ELb0ELb0ELb0ELb1ELb1ELb0ELb1ELb0ELb0EEENS1_21CollectiveEpilogueFwdINS6_IJSA_NS7_ILi256EEESB_EEES9_SE_SG_Li256ELb0ELb1ELb0ELb0EEENS1_29StaticPersistentTileSchedulerILb0EEEEEEEEEvNT_6ParamsE:
[----:B------:R-:W-:Y:S01]  /*0000*/  LDC R1, c[0x0][0x37c] ;  /* 0x0000df00ff017b82 */ /* 0x000fe20000000800 */
[----:B------:R-:W-:Y:S05]  /*0010*/  EXIT ;  /* 0x000000000000794d */ /* 0x000fea0003800000 */
.L_x_1:
        /* <DEDUP_REMOVED lines=14> */
.L_x_19:


//--------------------- .text._ZN7cutlass13device_kernelIN5flash11enable_sm90INS1_16FlashAttnFwdSm90INS1_25CollectiveMainloopFwdSm90ILi2EN4cute5tupleIJNS5_1CILi1EEES8_S8_EEENS6_IJNS7_ILi128EEENS7_ILi96EEENS7_ILi64EEEEEELi256ENS_10bfloat16_tEfNS_4arch4Sm90ELb0ELb0ELb0ELb1ELb0ELb0ELb0ELb1ELb0ELb1ELb0ELb0EEENS1_21CollectiveEpilogueFwdINS6_IJSA_NS7_ILi256EEESB_EEES9_SE_SG_Li256ELb1ELb1ELb0ELb0EEENS1_36VarlenDynamicPersistentTileSchedulerILi128ELi96ELi256ELi128ELb0ELb1ELb1ELb0ELb1ELb1EEEEEEEEEvNT_6ParamsE --------------------------
	.section	.text._ZN7cutlass13device_kernelIN5flash11enable_sm90INS1_16FlashAttnFwdSm90INS1_25CollectiveMainloopFwdSm90ILi2EN4cute5tupleIJNS5_1CILi1EEES8_S8_EEENS6_IJNS7_ILi128EEENS7_ILi96EEENS7_ILi64EEEEEELi256ENS_10bfloat16_tEfNS_4arch4Sm90ELb0ELb0ELb0ELb1ELb0ELb0ELb0ELb1ELb0ELb1ELb0ELb0EEENS1_21CollectiveEpilogueFwdINS6_IJSA_NS7_ILi256EEESB_EEES9_SE_SG_Li256ELb1ELb1ELb0ELb0EEENS1_36VarlenDynamicPersistentTileSchedulerILi128ELi96ELi256ELi128ELb0ELb1ELb1ELb0ELb1ELb1EEEEEEEEEvNT_6ParamsE,"ax",@progbits
	.align	128
.text._ZN7cutlass13device_kernelIN5flash11enable_sm90INS1_16FlashAttnFwdSm90INS1_25CollectiveMainloopFwdSm90ILi2EN4cute5tupleIJNS5_1CILi1EEES8_S8_EEENS6_IJNS7_ILi128EEENS7_ILi96EEENS7_ILi64EEEEEELi256ENS_10bfloat16_tEfNS_4arch4Sm90ELb0ELb0ELb0ELb1ELb0ELb0ELb0ELb1ELb0ELb1ELb0ELb0EEENS1_21CollectiveEpilogueFwdINS6_IJSA_NS7_ILi256EEESB_EEES9_SE_SG_Li256ELb1ELb1ELb0ELb0EEENS1_36VarlenDynamicPersistentTileSchedulerILi128ELi96ELi256ELi128ELb0ELb1ELb1ELb0ELb1ELb1EEEEEEEEEvNT_6ParamsE:
        .type           _ZN7cutlass13device_kernelIN5flash11enable_sm90INS1_16FlashAttnFwdSm90INS1_25CollectiveMainloopFwdSm90ILi2EN4cute5tupleIJNS5_1CILi1EEES8_S8_EEENS6_IJNS7_ILi128EEENS7_ILi96EEENS7_ILi64EEEEEELi256ENS_10bfloat16_tEfNS_4arch4Sm90ELb0ELb0ELb0ELb1ELb0ELb0ELb0ELb1ELb0ELb1ELb0ELb0EEENS1_21CollectiveEpilogueFwdINS6_IJSA_NS7_ILi256EEESB_EEES9_SE_SG_Li256ELb1ELb1ELb0ELb0EEENS1_36VarlenDynamicPersistentTileSchedulerILi128ELi96ELi256ELi128ELb0ELb1ELb1ELb0ELb1ELb1EEEEEEEEEvNT_6ParamsE,@function
        .size           _ZN7cutlass13device_kernelIN5flash11enable_sm90INS1_16FlashAttnFwdSm90INS1_25CollectiveMainloopFwdSm90ILi2EN4cute5tupleIJNS5_1CILi1EEES8_S8_EEENS6_IJNS7_ILi128EEENS7_ILi96EEENS7_ILi64EEEEEELi256ENS_10bfloat16_tEfNS_4arch4Sm90ELb0ELb0ELb0ELb1ELb0ELb0ELb0ELb1ELb0ELb1ELb0ELb0EEENS1_21CollectiveEpilogueFwdINS6_IJSA_NS7_ILi256EEESB_EEES9_SE_SG_Li256ELb1ELb1ELb0ELb0EEENS1_36VarlenDynamicPersistentTileSchedulerILi128ELi96ELi256ELi128ELb0ELb1ELb1ELb0ELb1ELb1EEEEEEEEEvNT_6ParamsE,(.L_x_20 - _ZN7cutlass13device_kernelIN5flash11enable_sm90INS1_16FlashAttnFwdSm90INS1_25CollectiveMainloopFwdSm90ILi2EN4cute5tupleIJNS5_1CILi1EEES8_S8_EEENS6_IJNS7_ILi128EEENS7_ILi96EEENS7_ILi64EEEEEELi256ENS_10bfloat16_tEfNS_4arch4Sm90ELb0ELb0ELb0ELb1ELb0ELb0ELb0ELb1ELb0ELb1ELb0ELb0EEENS1_21CollectiveEpilogueFwdINS6_IJSA_NS7_ILi256EEESB_EEES9_SE_SG_Li256ELb1ELb1ELb0ELb0EEENS1_36VarlenDynamicPersistentTileSchedulerILi128ELi96ELi256ELi128ELb0ELb1ELb1ELb0ELb1ELb1EEEEEEEEEvNT_6ParamsE)
        .other          _ZN7cutlass13device_kernelIN5flash11enable_sm90INS1_16FlashAttnFwdSm90INS1_25CollectiveMainloopFwdSm90ILi2EN4cute5tupleIJNS5_1CILi1EEES8_S8_EEENS6_IJNS7_ILi128EEENS7_ILi96EEENS7_ILi64EEEEEELi256ENS_10bfloat16_tEfNS_4arch4Sm90ELb0ELb0ELb0ELb1ELb0ELb0ELb0ELb1ELb0ELb1ELb0ELb0EEENS1_21CollectiveEpilogueFwdINS6_IJSA_NS7_ILi256EEESB_EEES9_SE_SG_Li256ELb1ELb1ELb0ELb0EEENS1_36VarlenDynamicPersistentTileSchedulerILi128ELi96ELi256ELi128ELb0ELb1ELb1ELb0ELb1ELb1EEEEEEEEEvNT_6ParamsE,@"STO_CUDA_ENTRY STV_DEFAULT"
_ZN7cutlass13device_kernelIN5flash11enable_sm90INS1_16FlashAttnFwdSm90INS1_25CollectiveMainloopFwdSm90ILi2EN4cute5tupleIJNS5_1CILi1EEES8_S8_EEENS6_IJNS7_ILi128EEENS7_ILi96EEENS7_ILi64EEEEEELi256ENS_10bfloat16_tEfNS_4arch4Sm90ELb0ELb0ELb0ELb1ELb0ELb0ELb0ELb1ELb0ELb1ELb0ELb0EEENS1_21CollectiveEpilogueFwdINS6_IJSA_NS7_ILi256EEESB_EEES9_SE_SG_Li256ELb1ELb1ELb0ELb0EEENS1_36VarlenDynamicPersistentTileSchedulerILi128ELi96ELi256ELi128ELb0ELb1ELb1ELb0ELb1ELb1EEEEEEEEEvNT_6ParamsE:
[----:B------:R-:W-:Y:S01]  /*0000*/  LDC R1, c[0x0][0x37c] ;  /* 0x0000df00ff017b82 */ /* 0x000fe20000000800 */
[----:B------:R-:W-:Y:S05]  /*0010*/  EXIT ;  /* 0x000000000000794d */ /* 0x000fea0003800000 */
.L_x_2:
        /* <DEDUP_REMOVED lines=14> */
.L_x_20:


//--------------------- .text._ZN7cutlass13device_kernelIN5flash11enable_sm90INS1_16FlashAttnFwdSm90INS1_25CollectiveMainloopFwdSm90ILi2EN4cute5tupleIJNS5_1CILi1EEES8_S8_EEENS6_IJNS7_ILi128EEENS7_ILi96EEENS7_ILi64EEEEEELi256ENS_10bfloat16_tEfNS_4arch4Sm90ELb0ELb0ELb0ELb1ELb0ELb1ELb0ELb1ELb0ELb1ELb0ELb0EEENS1_21CollectiveEpilogueFwdINS6_IJSA_NS7_ILi256EEESB_EEES9_SE_SG_Li256ELb1ELb1ELb0ELb0EEENS1_36VarlenDynamicPersistentTileSchedulerILi128ELi96ELi256ELi128ELb0ELb1ELb1ELb0ELb1ELb1EEEEEEEEEvNT_6ParamsE --------------------------
	.section	.text._ZN7cutlass13device_kernelIN5flash11enable_sm90INS1_16FlashAttnFwdSm90INS1_25CollectiveMainloopFwdSm90ILi2EN4cute5tupleIJNS5_1CILi1EEES8_S8_EEENS6_IJNS7_ILi128EEENS7_ILi96EEENS7_ILi64EEEEEELi256ENS_10bfloat16_tEfNS_4arch4Sm90ELb0ELb0ELb0ELb1ELb0ELb1ELb0ELb1ELb0ELb1ELb0ELb0EEENS1_21CollectiveEpilogueFwdINS6_IJSA_NS7_ILi256EEESB_EEES9_SE_SG_Li256ELb1ELb1ELb0ELb0EEENS1_36VarlenDynamicPersistentTileSchedulerILi128ELi96ELi256ELi128ELb0ELb1ELb1ELb0ELb1ELb1EEEEEEEEEvNT_6ParamsE,"ax",@progbits
	.align	128
.text._ZN7cutlass13device_kernelIN5flash11enable_sm90INS1_16FlashAttnFwdSm90INS1_25CollectiveMainloopFwdSm90ILi2EN4cute5tupleIJNS5_1CILi1EEES8_S8_EEENS6_IJNS7_ILi128EEENS7_ILi96EEENS7_ILi64EEEEEELi256ENS_10bfloat16_tEfNS_4arch4Sm90ELb0ELb0ELb0ELb1ELb0ELb1ELb0ELb1ELb0ELb1ELb0ELb0EEENS1_21CollectiveEpilogueFwdINS6_IJSA_NS7_ILi256EEESB_EEES9_SE_SG_Li256ELb1ELb1ELb0ELb0EEENS1_36VarlenDynamicPersistentTileSchedulerILi128ELi96ELi256ELi128ELb0ELb1ELb1ELb0ELb1ELb1EEEEEEEEEvNT_6ParamsE:
        .type           _ZN7cutlass13device_kernelIN5flash11enable_sm90INS1_16FlashAttnFwdSm90INS1_25CollectiveMainloopFwdSm90ILi2EN4cute5tupleIJNS5_1CILi1EEES8_S8_EEENS6_IJNS7_ILi128EEENS7_ILi96EEENS7_ILi64EEEEEELi256ENS_10bfloat16_tEfNS_4arch4Sm90ELb0ELb0ELb0ELb1ELb0ELb1ELb0ELb1ELb0ELb1ELb0ELb0EEENS1_21CollectiveEpilogueFwdINS6_IJSA_NS7_ILi256EEESB_EEES9_SE_SG_Li256ELb1ELb1ELb0ELb0EEENS1_36VarlenDynamicPersistentTileSchedulerILi128ELi96ELi256ELi128ELb0ELb1ELb1ELb0ELb1ELb1EEEEEEEEEvNT_6ParamsE,@function
        .size           _ZN7cutlass13device_kernelIN5flash11enable_sm90INS1_16FlashAttnFwdSm90INS1_25CollectiveMainloopFwdSm90ILi2EN4cute5tupleIJNS5_1CILi1EEES8_S8_EEENS6_IJNS7_ILi128EEENS7_ILi96EEENS7_ILi64EEEEEELi256ENS_10bfloat16_tEfNS_4arch4Sm90ELb0ELb0ELb0ELb1ELb0ELb1ELb0ELb1ELb0ELb1ELb0ELb0EEENS1_21CollectiveEpilogueFwdINS6_IJSA_NS7_ILi256EEESB_EEES9_SE_SG_Li256ELb1ELb1ELb0ELb0EEENS1_36VarlenDynamicPersistentTileSchedulerILi128ELi96ELi256ELi128ELb0ELb1ELb1ELb0ELb1ELb1EEEEEEEEEvNT_6ParamsE,(.L_x_21 - _ZN7cutlass13device_kernelIN5flash11enable_sm90INS1_16FlashAttnFwdSm90INS1_25CollectiveMainloopFwdSm90ILi2EN4cute5tupleIJNS5_1CILi1EEES8_S8_EEENS6_IJNS7_ILi128EEENS7_ILi96EEENS7_ILi64EEEEEELi256ENS_10bfloat16_tEfNS_4arch4Sm90ELb0ELb0ELb0ELb1ELb0ELb1ELb0ELb1ELb0ELb1ELb0ELb0EEENS1_21CollectiveEpilogueFwdINS6_IJSA_NS7_ILi256EEESB_EEES9_SE_SG_Li256ELb1ELb1ELb0ELb0EEENS1_36VarlenDynamicPersistentTileSchedulerILi128ELi96ELi256ELi128ELb0ELb1ELb1ELb0ELb1ELb1EEEEEEEEEvNT_6ParamsE)
        .other          _ZN7cutlass13device_kernelIN5flash11enable_sm90INS1_16FlashAttnFwdSm90INS1_25CollectiveMainloopFwdSm90ILi2EN4cute5tupleIJNS5_1CILi1EEES8_S8_EEENS6_IJNS7_ILi128EEENS7_ILi96EEENS7_ILi64EEEEEELi256ENS_10bfloat16_tEfNS_4arch4Sm90ELb0ELb0ELb0ELb1ELb0ELb1ELb0ELb1ELb0ELb1ELb0ELb0EEENS1_21CollectiveEpilogueFwdINS6_IJSA_NS7_ILi256EEESB_EEES9_SE_SG_Li256ELb1ELb1ELb0ELb0EEENS1_36VarlenDynamicPersistentTileSchedulerILi128ELi96ELi256ELi128ELb0ELb1ELb1ELb0ELb1ELb1EEEEEEEEEvNT_6ParamsE,@"STO_CUDA_ENTRY STV_DEFAULT"
_ZN7cutlass13device_kernelIN5flash11enable_sm90INS1_16FlashAttnFwdSm90INS1_25CollectiveMainloopFwdSm90ILi2EN4cute5tupleIJNS5_1CILi1EEES8_S8_EEENS6_IJNS7_ILi128EEENS7_ILi96EEENS7_ILi64EEEEEELi256ENS_10bfloat16_tEfNS_4arch4Sm90ELb0ELb0ELb0ELb1ELb0ELb1ELb0ELb1ELb0ELb1ELb0ELb0EEENS1_21CollectiveEpilogueFwdINS6_IJSA_NS7_ILi256EEESB_EEES9_SE_SG_Li256ELb1ELb1ELb0ELb0EEENS1_36VarlenDynamicPersistentTileSchedulerILi128ELi96ELi256ELi128ELb0ELb1ELb1ELb0ELb1ELb1EEEEEEEEEvNT_6ParamsE:
[----:B------:R-:W-:Y:S01]  /*0000*/  LDC R1, c[0x0][0x37c] ;  /* 0x0000df00ff017b82 */ /* 0x000fe20000000800 */
[----:B------:R-:W-:Y:S05]  /*0010*/  EXIT ;  /* 0x000000000000794d */ /* 0x000fea0003800000 */
.L_x_3:
        /* <DEDUP_REMOVED lines=14> */
.L_x_21:


//--------------------- .text._ZN7cutlass13device_kernelIN5flash11enable_sm90INS1_16FlashAttnFwdSm90INS1_25CollectiveMainloopFwdSm90ILi2EN4cute5tupleIJNS5_1CILi1EEES8_S8_EEENS6_IJNS7_ILi128EEENS7_ILi96EEENS7_ILi64EEEEEELi256ENS_10bfloat16_tEfNS_4arch4Sm90ELb0ELb0ELb0ELb1ELb0ELb0ELb1ELb1ELb0ELb1ELb0ELb0EEENS1_21CollectiveEpilogueFwdINS6_IJSA_NS7_ILi256EEESB_EEES9_SE_SG_Li256ELb1ELb1ELb0ELb0EEENS1_36VarlenDynamicPersistentTileSchedulerILi128ELi96ELi256ELi128ELb0ELb1ELb1ELb0ELb1ELb1EEEEEEEEEvNT_6ParamsE --------------------------
	.section	.text._ZN7cutlass13device_kernelIN5flash11enable_sm90INS1_16FlashAttnFwdSm90INS1_25CollectiveMainloopFwdSm90ILi2EN4cute5tupleIJNS5_1CILi1EEES8_S8_EEENS6_IJNS7_ILi128EEENS7_ILi96EEENS7_ILi64EEEEEELi256ENS_10bfloat16_tEfNS_4arch4Sm90ELb0ELb0ELb0ELb1ELb0ELb0ELb1ELb1ELb0ELb1ELb0ELb0EEENS1_21CollectiveEpilogueFwdINS6_IJSA_NS7_ILi256EEESB_EEES9_SE_SG_Li256ELb1ELb1ELb0ELb0EEENS1_36VarlenDynamicPersistentTileSchedulerILi128ELi96ELi256ELi128ELb0ELb1ELb1ELb0ELb1ELb1EEEEEEEEEvNT_6ParamsE,"ax",@progbits
	.align	128
.text._ZN7cutlass13device_kernelIN5flash11enable_sm90INS1_16FlashAttnFwdSm90INS1_25CollectiveMainloopFwdSm90ILi2EN4cute5tupleIJNS5_1CILi1EEES8_S8_EEENS6_IJNS7_ILi128EEENS7_ILi96EEENS7_ILi64EEEEEELi256ENS_10bfloat16_tEfNS_4arch4Sm90ELb0ELb0ELb0ELb1ELb0ELb0ELb1ELb1ELb0ELb1ELb0ELb0EEENS1_21CollectiveEpilogueFwdINS6_IJSA_NS7_ILi256EEESB_EEES9_SE_SG_Li256ELb1ELb1ELb0ELb0EEENS1_36VarlenDynamicPersistentTileSchedulerILi128ELi96ELi256ELi128ELb0ELb1ELb1ELb0ELb1ELb1EEEEEEEEEvNT_6ParamsE:
        .type           _ZN7cutlass13device_kernelIN5flash11enable_sm90INS1_16FlashAttnFwdSm90INS1_25CollectiveMainloopFwdSm90ILi2EN4cute5tupleIJNS5_1CILi1EEES8_S8_EEENS6_IJNS7_ILi128EEENS7_ILi96EEENS7_ILi64EEEEEELi256ENS_10bfloat16_tEfNS_4arch4Sm90ELb0ELb0ELb0ELb1ELb0ELb0ELb1ELb1ELb0ELb1ELb0ELb0EEENS1_21CollectiveEpilogueFwdINS6_IJSA_NS7_ILi256EEESB_EEES9_SE_SG_Li256ELb1ELb1ELb0ELb0EEENS1_36VarlenDynamicPersistentTileSchedulerILi128ELi96ELi256ELi128ELb0ELb1ELb1ELb0ELb1ELb1EEEEEEEEEvNT_6ParamsE,@function
        .size           _ZN7cutlass13device_kernelIN5flash11enable_sm90INS1_16FlashAttnFwdSm90INS1_25CollectiveMainloopFwdSm90ILi2EN4cute5tupleIJNS5_1CILi1EEES8_S8_EEENS6_IJNS7_ILi128EEENS7_ILi96EEENS7_ILi64EEEEEELi256ENS_10bfloat16_tEfNS_4arch4Sm90ELb0ELb0ELb0ELb1ELb0ELb0ELb1ELb1ELb0ELb1ELb0ELb0EEENS1_21CollectiveEpilogueFwdINS6_IJSA_NS7_ILi256EEESB_EEES9_SE_SG_Li256ELb1ELb1ELb0ELb0EEENS1_36VarlenDynamicPersistentTileSchedulerILi128ELi96ELi256ELi128ELb0ELb1ELb1ELb0ELb1ELb1EEEEEEEEEvNT_6ParamsE,(.L_x_22 - _ZN7cutlass13device_kernelIN5flash11enable_sm90INS1_16FlashAttnFwdSm90INS1_25CollectiveMainloopFwdSm90ILi2EN4cute5tupleIJNS5_1CILi1EEES8_S8_EEENS6_IJNS7_ILi128EEENS7_ILi96EEENS7_ILi64EEEEEELi256ENS_10bfloat16_tEfNS_4arch4Sm90ELb0ELb0ELb0ELb1ELb0ELb0ELb1ELb1ELb0ELb1ELb0ELb0EEENS1_21CollectiveEpilogueFwdINS6_IJSA_NS7_ILi256EEESB_EEES9_SE_SG_Li256ELb1ELb1ELb0ELb0EEENS1_36VarlenDynamicPersistentTileSchedulerILi128ELi96ELi256ELi128ELb0ELb1ELb1ELb0ELb1ELb1EEEEEEEEEvNT_6ParamsE)
        .other          _ZN7cutlass13device_kernelIN5flash11enable_sm90INS1_16FlashAttnFwdSm90INS1_25CollectiveMainloopFwdSm90ILi2EN4cute5tupleIJNS5_1CILi1EEES8_S8_EEENS6_IJNS7_ILi128EEENS7_ILi96EEENS7_ILi64EEEEEELi256ENS_10bfloat16_tEfNS_4arch4Sm90ELb0ELb0ELb0ELb1ELb0ELb0ELb1ELb1ELb0ELb1ELb0ELb0EEENS1_21CollectiveEpilogueFwdINS6_IJSA_NS7_ILi256EEESB_EEES9_SE_SG_Li256ELb1ELb1ELb0ELb0EEENS1_36VarlenDynamicPersistentTileSchedulerILi128ELi96ELi256ELi128ELb0ELb1ELb1ELb0ELb1ELb1EEEEEEEEEvNT_6ParamsE,@"STO_CUDA_ENTRY STV_DEFAULT"
_ZN7cutlass13device_kernelIN5flash11enable_sm90INS1_16FlashAttnFwdSm90INS1_25CollectiveMainloopFwdSm90ILi2EN4cute5tupleIJNS5_1CILi1EEES8_S8_EEENS6_IJNS7_ILi128EEENS7_ILi96EEENS7_ILi64EEEEEELi256ENS_10bfloat16_tEfNS_4arch4Sm90ELb0ELb0ELb0ELb1ELb0ELb0ELb1ELb1ELb0ELb1ELb0ELb0EEENS1_21CollectiveEpilogueFwdINS6_IJSA_NS7_ILi256EEESB_EEES9_SE_SG_Li256ELb1ELb1ELb0ELb0EEENS1_36VarlenDynamicPersistentTileSchedulerILi128ELi96ELi256ELi128ELb0ELb1ELb1ELb0ELb1ELb1EEEEEEEEEvNT_6ParamsE:
[----:B------:R-:W-:Y:S01]  /*0000*/  LDC R1, c[0x0][0x37c] ;  /* 0x0000df00ff017b82 */ /* 0x000fe20000000800 */
[----:B------:R-:W-:Y:S05]  /*0010*/  EXIT ;  /* 0x000000000000794d */ /* 0x000fea0003800000 */
.L_x_4:
        /* <DEDUP_REMOVED lines=14> */
.L_x_22:


//--------------------- .text._ZN7cutlass13device_kernelIN5flash11enable_sm90INS1_16FlashAttnFwdSm90INS1_25CollectiveMainloopFwdSm90ILi2EN4cute5tupleIJNS5_1CILi1EEES8_S8_EEENS6_IJNS7_ILi128EEENS7_ILi96EEENS7_ILi64EEEEEELi256ENS_10bfloat16_tEfNS_4arch4Sm90ELb0ELb0ELb0ELb1ELb0ELb1ELb1ELb1ELb0ELb1ELb0ELb0EEENS1_21CollectiveEpilogueFwdINS6_IJSA_NS7_ILi256EEESB_EEES9_SE_SG_Li256ELb1ELb1ELb0ELb0EEENS1_36VarlenDynamicPersistentTileSchedulerILi128ELi96ELi256ELi128ELb0ELb1ELb1ELb0ELb1ELb1EEEEEEEEEvNT_6ParamsE --------------------------
	.section	.text._ZN7cutlass13device_kernelIN5flash11enable_sm90INS1_16FlashAttnFwdSm90INS1_25CollectiveMainloopFwdSm90ILi2EN4cute5tupleIJNS5_1CILi1EEES8_S8_EEENS6_IJNS7_ILi128EEENS7_ILi96EEENS7_ILi64EEEEEELi256ENS_10bfloat16_tEfNS_4arch4Sm90ELb0ELb0ELb0ELb1ELb0ELb1ELb1ELb1ELb0ELb1ELb0ELb0EEENS1_21CollectiveEpilogueFwdINS6_IJSA_NS7_ILi256EEESB_EEES9_SE_SG_Li256ELb1ELb1ELb0ELb0EEENS1_36VarlenDynamicPersistentTileSchedulerILi128ELi96ELi256ELi128ELb0ELb1ELb1ELb0ELb1ELb1EEEEEEEEEvNT_6ParamsE,"ax",@progbits
	.align	128
.text._ZN7cutlass13device_kernelIN5flash11enable_sm90INS1_16FlashAttnFwdSm90INS1_25CollectiveMainloopFwdSm90ILi2EN4cute5tupleIJNS5_1CILi1EEES8_S8_EEENS6_IJNS7_ILi128EEENS7_ILi96EEENS7_ILi64EEEEEELi256ENS_10bfloat16_tEfNS_4arch4Sm90ELb0ELb0ELb0ELb1ELb0ELb1ELb1ELb1ELb0ELb1ELb0ELb0EEENS1_21CollectiveEpilogueFwdINS6_IJSA_NS7_ILi256EEESB_EEES9_SE_SG_Li256ELb1ELb1ELb0ELb0EEENS1_36VarlenDynamicPersistentTileSchedulerILi128ELi96ELi256ELi128ELb0ELb1ELb1ELb0ELb1ELb1EEEEEEEEEvNT_6ParamsE:
        .type           _ZN7cutlass13device_kernelIN5flash11enable_sm90INS1_16FlashAttnFwdSm90INS1_25CollectiveMainloopFwdSm90ILi2EN4cute5tupleIJNS5_1CILi1EEES8_S8_EEENS6_IJNS7_ILi128EEENS7_ILi96EEENS7_ILi64EEEEEELi256ENS_10bfloat16_tEfNS_4arch4Sm90ELb0ELb0ELb0ELb1ELb0ELb1ELb1ELb1ELb0ELb1ELb0ELb0EEENS1_21CollectiveEpilogueFwdINS6_IJSA_NS7_ILi256EEESB_EEES9_SE_SG_Li256ELb1ELb1ELb0ELb0EEENS1_36VarlenDynamicPersistentTileSchedulerILi128ELi96ELi256ELi128ELb0ELb1ELb1ELb0ELb1ELb1EEEEEEEEEvNT_6ParamsE,@function
        .size           _ZN7cutlass13device_kernelIN5flash11enable_sm90INS1_16FlashAttnFwdSm90INS1_25CollectiveMainloopFwdSm90ILi2EN4cute5tupleIJNS5_1CILi1EEES8_S8_EEENS6_IJNS7_ILi128EEENS7_ILi96EEENS7_ILi64EEEEEELi256ENS_10bfloat16_tEfNS_4arch4Sm90ELb0ELb0ELb0ELb1ELb0ELb1ELb1ELb1ELb0ELb1ELb0ELb0EEENS1_21CollectiveEpilogueFwdINS6_IJSA_NS7_ILi256EEESB_EEES9_SE_SG_Li256ELb1ELb1ELb0ELb0EEENS1_36VarlenDynamicPersistentTileSchedulerILi128ELi96ELi256ELi128ELb0ELb1ELb1ELb0ELb1ELb1EEEEEEEEEvNT_6ParamsE,(.L_x_23 - _ZN7cutlass13device_kernelIN5flash11enable_sm90INS1_16FlashAttnFwdSm90INS1_25CollectiveMainloopFwdSm90ILi2EN4cute5tupleIJNS5_1CILi1EEES8_S8_EEENS6_IJNS7_ILi128EEENS7_ILi96EEENS7_ILi64EEEEEELi256ENS_10bfloat16_tEfNS_4arch4Sm90ELb0ELb0ELb0ELb1ELb0ELb1ELb1ELb1ELb0ELb1ELb0ELb0EEENS1_21CollectiveEpilogueFwdINS6_IJSA_NS7_ILi256EEESB_EEES9_SE_SG_Li256ELb1ELb1ELb0ELb0EEENS1_36VarlenDynamicPersistentTileSchedulerILi128ELi96ELi256ELi128ELb0ELb1ELb1ELb0ELb1ELb1EEEEEEEEEvNT_6ParamsE)
        .other          _ZN7cutlass13device_kernelIN5flash11enable_sm90INS1_16FlashAttnFwdSm90INS1_25CollectiveMainloopFwdSm90ILi2EN4cute5tupleIJNS5_1CILi1EEES8_S8_EEENS6_IJNS7_ILi128EEENS7_ILi96EEENS7_ILi64EEEEEELi256ENS_10bfloat16_tEfNS_4arch4Sm90ELb0ELb0ELb0ELb1ELb0ELb1ELb1ELb1ELb0ELb1ELb0ELb0EEENS1_21CollectiveEpilogueFwdINS6_IJSA_NS7_ILi256EEESB_EEES9_SE_SG_Li256ELb1ELb1ELb0ELb0EEENS1_36VarlenDynamicPersistentTileSchedulerILi128ELi96ELi256ELi128ELb0ELb1ELb1ELb0ELb1ELb1EEEEEEEEEvNT_6ParamsE,@"STO_CUDA_ENTRY STV_DEFAULT"
_ZN7cutlass13device_kernelIN5flash11enable_sm90INS1_16FlashAttnFwdSm90INS1_25CollectiveMainloopFwdSm90ILi2EN4cute5tupleIJNS5_1CILi1EEES8_S8_EEENS6_IJNS7_ILi128EEENS7_ILi96EEENS7_ILi64EEEEEELi256ENS_10bfloat16_tEfNS_4arch4Sm90ELb0ELb0ELb0ELb1ELb0ELb1ELb1ELb1ELb0ELb1ELb0ELb0EEENS1_21CollectiveEpilogueFwdINS6_IJSA_NS7_ILi256EEESB_EEES9_SE_SG_Li256ELb1ELb1ELb0ELb0EEENS1_36VarlenDynamicPersistentTileSchedulerILi128ELi96ELi256ELi128ELb0ELb1ELb1ELb0ELb1ELb1EEEEEEEEEvNT_6ParamsE:
[----:B------:R-:W-:Y:S01]  /*0000*/  LDC R1, c[0x0][0x37c] ;  /* 0x0000df00ff017b82 */ /* 0x000fe20000000800 */
[----:B------:R-:W-:Y:S05]  /*0010*/  EXIT ;  /* 0x000000000000794d */ /* 0x000fea0003800000 */
.L_x_5:
        /* <DEDUP_REMOVED lines=14> */
.L_x_23:


//--------------------- .text._ZN7cutlass13device_kernelIN5flash11enable_sm90INS1_16FlashAttnFwdSm90INS1_25CollectiveMainloopFwdSm90ILi2EN4cute5tupleIJNS5_1CILi1EEES8_S8_EEENS6_IJNS7_ILi128EEENS7_ILi96EEENS7_ILi64EEEEEELi256ENS_10bfloat16_tEfNS_4arch4Sm90ELb0ELb1ELb0ELb0ELb0ELb0ELb0ELb1ELb0ELb1ELb0ELb0EEENS1_21CollectiveEpilogueFwdINS6_IJSA_NS7_ILi256EEESB_EEES9_SE_SG_Li256ELb0ELb1ELb0ELb0EEENS1_30DynamicPersistentTileSchedulerILi256ELi128ELb0ELb1ELb1EEEEEEEEEvNT_6ParamsE --------------------------
	.section	.text._ZN7cutlass13device_kernelIN5flash11enable_sm90INS1_16FlashAttnFwdSm90INS1_25CollectiveMainloopFwdSm90ILi2EN4cute5tupleIJNS5_1CILi1EEES8_S8_EEENS6_IJNS7_ILi128EEENS7_ILi96EEENS7_ILi64EEEEEELi256ENS_10bfloat16_tEfNS_4arch4Sm90ELb0ELb1ELb0ELb0ELb0ELb0ELb0ELb1ELb0ELb1ELb0ELb0EEENS1_21CollectiveEpilogueFwdINS6_IJSA_NS7_ILi256EEESB_EEES9_SE_SG_Li256ELb0ELb1ELb0ELb0EEENS1_30DynamicPersistentTileSchedulerILi256ELi128ELb0ELb1ELb1EEEEEEEEEvNT_6ParamsE,"ax",@progbits
	.align	128
.text._ZN7cutlass13device_kernelIN5flash11enable_sm90INS1_16FlashAttnFwdSm90INS1_25CollectiveMainloopFwdSm90ILi2EN4cute5tupleIJNS5_1CILi1EEES8_S8_EEENS6_IJNS7_ILi128EEENS7_ILi96EEENS7_ILi64EEEEEELi256ENS_10bfloat16_tEfNS_4arch4Sm90ELb0ELb1ELb0ELb0ELb0ELb0ELb0ELb1ELb0ELb1ELb0ELb0EEENS1_21CollectiveEpilogueFwdINS6_IJSA_NS7_ILi256EEESB_EEES9_SE_SG_Li256ELb0ELb1ELb0ELb0EEENS1_30DynamicPersistentTileSchedulerILi256ELi128ELb0ELb1ELb1EEEEEEEEEvNT_6ParamsE:
        .type           _ZN7cutlass13device_kernelIN5flash11enable_sm90INS1_16FlashAttnFwdSm90INS1_25CollectiveMainloopFwdSm90ILi2EN4cute5tupleIJNS5_1CILi1EEES8_S8_EEENS6_IJNS7_ILi128EEENS7_ILi96EEENS7_ILi64EEEEEELi256ENS_10bfloat16_tEfNS_4arch4Sm90ELb0ELb1ELb0ELb0ELb0ELb0ELb0ELb1ELb0ELb1ELb0ELb0EEENS1_21CollectiveEpilogueFwdINS6_IJSA_NS7_ILi256EEESB_EEES9_SE_SG_Li256ELb0ELb1ELb0ELb0EEENS1_30DynamicPersistentTileSchedulerILi256ELi128ELb0ELb1ELb1EEEEEEEEEvNT_6ParamsE,@function
        .size           _ZN7cutlass13device_kernelIN5flash11enable_sm90INS1_16FlashAttnFwdSm90INS1_25CollectiveMainloopFwdSm90ILi2EN4cute5tupleIJNS5_1CILi1EEES8_S8_EEENS6_IJNS7_ILi128EEENS7_ILi96EEENS7_ILi64EEEEEELi256ENS_10bfloat16_tEfNS_4arch4Sm90ELb0ELb1ELb0ELb0ELb0ELb0ELb0ELb1ELb0ELb1ELb0ELb0EEENS1_21CollectiveEpilogueFwdINS6_IJSA_NS7_ILi256EEESB_EEES9_SE_SG_Li256ELb0ELb1ELb0ELb0EEENS1_30DynamicPersistentTileSchedulerILi256ELi128ELb0ELb1ELb1EEEEEEEEEvNT_6ParamsE,(.L_x_24 - _ZN7cutlass13device_kernelIN5flash11enable_sm90INS1_16FlashAttnFwdSm90INS1_25CollectiveMainloopFwdSm90ILi2EN4cute5tupleIJNS5_1CILi1EEES8_S8_EEENS6_IJNS7_ILi128EEENS7_ILi96EEENS7_ILi64EEEEEELi256ENS_10bfloat16_tEfNS_4arch4Sm90ELb0ELb1ELb0ELb0ELb0ELb0ELb0ELb1ELb0ELb1ELb0ELb0EEENS1_21CollectiveEpilogueFwdINS6_IJSA_NS7_ILi256EEESB_EEES9_SE_SG_Li256ELb0ELb1ELb0ELb0EEENS1_30DynamicPersistentTileSchedulerILi256ELi128ELb0ELb1ELb1EEEEEEEEEvNT_6ParamsE)
        .other          _ZN7cutlass13device_kernelIN5flash11enable_sm90INS1_16FlashAttnFwdSm90INS1_25CollectiveMainloopFwdSm90ILi2EN4cute5tupleIJNS5_1CILi1EEES8_S8_EEENS6_IJNS7_ILi128EEENS7_ILi96EEENS7_ILi64EEEEEELi256ENS_10bfloat16_tEfNS_4arch4Sm90ELb0ELb1ELb0ELb0ELb0ELb0ELb0ELb1ELb0ELb1ELb0ELb0EEENS1_21CollectiveEpilogueFwdINS6_IJSA_NS7_ILi256EEESB_EEES9_SE_SG_Li256ELb0ELb1ELb0ELb0EEENS1_30DynamicPersistentTileSchedulerILi256ELi128ELb0ELb1ELb1EEEEEEEEEvNT_6ParamsE,@"STO_CUDA_ENTRY STV_DEFAULT"
_ZN7cutlass13device_kernelIN5flash11enable_sm90INS1_16FlashAttnFwdSm90INS1_25CollectiveMainloopFwdSm90ILi2EN4cute5tupleIJNS5_1CILi1EEES8_S8_EEENS6_IJNS7_ILi128EEENS7_ILi96EEENS7_ILi64EEEEEELi256ENS_10bfloat16_tEfNS_4arch4Sm90ELb0ELb1ELb0ELb0ELb0ELb0ELb0ELb1ELb0ELb1ELb0ELb0EEENS1_21CollectiveEpilogueFwdINS6_IJSA_NS7_ILi256EEESB_EEES9_SE_SG_Li256ELb0ELb1ELb0ELb0EEENS1_30DynamicPersistentTileSchedulerILi256ELi128ELb0ELb1ELb1EEEEEEEEEvNT_6ParamsE:
[----:B------:R-:W-:Y:S01]  /*0000*/  LDC R1, c[0x0][0x37c] ;  /* 0x0000df00ff017b82 */ /* 0x000fe20000000800 */
[----:B------:R-:W-:Y:S05]  /*0010*/  EXIT ;  /* 0x000000000000794d */ /* 0x000fea0003800000 */
.L_x_6:
        /* <DEDUP_REMOVED lines=14> */
.L_x_24:


//--------------------- .text._ZN7cutlass13device_kernelIN5flash11enable_sm90INS1_16FlashAttnFwdSm90INS1_25CollectiveMainloopFwdSm90ILi2EN4cute5tupleIJNS5_1CILi1EEES8_S8_EEENS6_IJNS7_ILi128EEENS7_ILi96EEENS7_ILi64EEEEEELi256ENS_10bfloat16_tEfNS_4arch4Sm90ELb0ELb1ELb0ELb0ELb0ELb0ELb1ELb1ELb0ELb1ELb0ELb0EEENS1_21CollectiveEpilogueFwdINS6_IJSA_NS7_ILi256EEESB_EEES9_SE_SG_Li256ELb0ELb1ELb0ELb0EEENS1_30DynamicPersistentTileSchedulerILi256ELi128ELb0ELb1ELb1EEEEEEEEEvNT_6ParamsE --------------------------
	.section	.text._ZN7cutlass13device_kernelIN5flash11enable_sm90INS1_16FlashAttnFwdSm90INS1_25CollectiveMainloopFwdSm90ILi2EN4cute5tupleIJNS5_1CILi1EEES8_S8_EEENS6_IJNS7_ILi128EEENS7_ILi96EEENS7_ILi64EEEEEELi256ENS_10bfloat16_tEfNS_4arch4Sm90ELb0ELb1ELb0ELb0ELb0ELb0ELb1ELb1ELb0ELb1ELb0ELb0EEENS1_21CollectiveEpilogueFwdINS6_IJSA_NS7_ILi256EEESB_EEES9_SE_SG_Li256ELb0ELb1ELb0ELb0EEENS1_30DynamicPersistentTileSchedulerILi256ELi128ELb0ELb1ELb1EEEEEEEEEvNT_6ParamsE,"ax",@progbits
	.align	128
.text._ZN7cutlass13device_kernelIN5flash11enable_sm90INS1_16FlashAttnFwdSm90INS1_25CollectiveMainloopFwdSm90ILi2EN4cute5tupleIJNS5_1CILi1EEES8_S8_EEENS6_IJNS7_ILi128EEENS7_ILi96EEENS7_ILi64EEEEEELi256ENS_10bfloat16_tEfNS_4arch4Sm90ELb0ELb1ELb0ELb0ELb0ELb0ELb1ELb1ELb0ELb1ELb0ELb0EEENS1_21CollectiveEpilogueFwdINS6_IJSA_NS7_ILi256EEESB_EEES9_SE_SG_Li256ELb0ELb1ELb0ELb0EEENS1_30DynamicPersistentTileSchedulerILi256ELi128ELb0ELb1ELb1EEEEEEEEEvNT_6ParamsE:
        .type           _ZN7cutlass13device_kernelIN5flash11enable_sm90INS1_16FlashAttnFwdSm90INS1_25CollectiveMainloopFwdSm90ILi2EN4cute5tupleIJNS5_1CILi1EEES8_S8_EEENS6_IJNS7_ILi128EEENS7_ILi96EEENS7_ILi64EEEEEELi256ENS_10bfloat16_tEfNS_4arch4Sm90ELb0ELb1ELb0ELb0ELb0ELb0ELb1ELb1ELb0ELb1ELb0ELb0EEENS1_21CollectiveEpilogueFwdINS6_IJSA_NS7_ILi256EEESB_EEES9_SE_SG_Li256ELb0ELb1ELb0ELb0EEENS1_30DynamicPersistentTileSchedulerILi256ELi128ELb0ELb1ELb1EEEEEEEEEvNT_6ParamsE,@function
        .size           _ZN7cutlass13device_kernelIN5flash11enable_sm90INS1_16FlashAttnFwdSm90INS1_25CollectiveMainloopFwdSm90ILi2EN4cute5tupleIJNS5_1CILi1EEES8_S8_EEENS6_IJNS7_ILi128EEENS7_ILi96EEENS7_ILi64EEEEEELi256ENS_10bfloat16_tEfNS_4arch4Sm90ELb0ELb1ELb0ELb0ELb0ELb0ELb1ELb1ELb0ELb1ELb0ELb0EEENS1_21CollectiveEpilogueFwdINS6_IJSA_NS7_ILi256EEESB_EEES9_SE_SG_Li256ELb0ELb1ELb0ELb0EEENS1_30DynamicPersistentTileSchedulerILi256ELi128ELb0ELb1ELb1EEEEEEEEEvNT_6ParamsE,(.L_x_25 - _ZN7cutlass13device_kernelIN5flash11enable_sm90INS1_16FlashAttnFwdSm90INS1_25CollectiveMainloopFwdSm90ILi2EN4cute5tupleIJNS5_1CILi1EEES8_S8_EEENS6_IJNS7_ILi128EEENS7_ILi96EEENS7_ILi64EEEEEELi256ENS_10bfloat16_tEfNS_4arch4Sm90ELb0ELb1ELb0ELb0ELb0ELb0ELb1ELb1ELb0ELb1ELb0ELb0EEENS1_21CollectiveEpilogueFwdINS6_IJSA_NS7_ILi256EEESB_EEES9_SE_SG_Li256ELb0ELb1ELb0ELb0EEENS1_30DynamicPersistentTileSchedulerILi256ELi128ELb0ELb1ELb1EEEEEEEEEvNT_6ParamsE)
        .other          _ZN7cutlass13device_kernelIN5flash11enable_sm90INS1_16FlashAttnFwdSm90INS1_25CollectiveMainloopFwdSm90ILi2EN4cute5tupleIJNS5_1CILi1EEES8_S8_EEENS6_IJNS7_ILi128EEENS7_ILi96EEENS7_ILi64EEEEEELi256ENS_10bfloat16_tEfNS_4arch4Sm90ELb0ELb1ELb0ELb0ELb0ELb0ELb1ELb1ELb0ELb1ELb0ELb0EEENS1_21CollectiveEpilogueFwdINS6_IJSA_NS7_ILi256EEESB_EEES9_SE_SG_Li256ELb0ELb1ELb0ELb0EEENS1_30DynamicPersistentTileSchedulerILi256ELi128ELb0ELb1ELb1EEEEEEEEEvNT_6ParamsE,@"STO_CUDA_ENTRY STV_DEFAULT"
_ZN7cutlass13device_kernelIN5flash11enable_sm90INS1_16FlashAttnFwdSm90INS1_25CollectiveMainloopFwdSm90ILi2EN4cute5tupleIJNS5_1CILi1EEES8_S8_EEENS6_IJNS7_ILi128EEENS7_ILi96EEENS7_ILi64EEEEEELi256ENS_10bfloat16_tEfNS_4arch4Sm90ELb0ELb1ELb0ELb0ELb0ELb0ELb1ELb1ELb0ELb1ELb0ELb0EEENS1_21CollectiveEpilogueFwdINS6_IJSA_NS7_ILi256EEESB_EEES9_SE_SG_Li256ELb0ELb1ELb0ELb0EEENS1_30DynamicPersistentTileSchedulerILi256ELi128ELb0ELb1ELb1EEEEEEEEEvNT_6ParamsE:
[----:B------:R-:W-:Y:S01]  /*0000*/  LDC R1, c[0x0][0x37c] ;  /* 0x0000df00ff017b82 */ /* 0x000fe20000000800 */
[----:B------:R-:W-:Y:S05]  /*0010*/  EXIT ;  /* 0x000000000000794d */ /* 0x000fea0003800000 */
.L_x_7:
        /* <DEDUP_REMOVED lines=14> */
.L_x_25:


//--------------------- .text._ZN7cutlass13device_kernelIN5flash11enable_sm90INS1_16FlashAttnFwdSm90INS1_25CollectiveMainloopFwdSm90ILi2EN4cute5tupleIJNS5_1CILi1EEES8_S8_EEENS6_IJNS7_ILi128EEENS7_ILi96EEENS7_ILi64EEEEEELi256ENS_10bfloat16_tEfNS_4arch4Sm90ELb0ELb1ELb0ELb1ELb0ELb0ELb0ELb1ELb0ELb1ELb0ELb0EEENS1_21CollectiveEpilogueFwdINS6_IJSA_NS7_ILi256EEESB_EEES9_SE_SG_Li256ELb1ELb1ELb0ELb0EEENS1_36VarlenDynamicPersistentTileSchedulerILi128ELi96ELi256ELi128ELb0ELb1ELb1ELb1ELb0ELb1EEEEEEEEEvNT_6ParamsE --------------------------
	.section	.text._ZN7cutlass13device_kernelIN5flash11enable_sm90INS1_16FlashAttnFwdSm90INS1_25CollectiveMainloopFwdSm90ILi2EN4cute5tupleIJNS5_1CILi1EEES8_S8_EEENS6_IJNS7_ILi128EEENS7_ILi96EEENS7_ILi64EEEEEELi256ENS_10bfloat16_tEfNS_4arch4Sm90ELb0ELb1ELb0ELb1ELb0ELb0ELb0ELb1ELb0ELb1ELb0ELb0EEENS1_21CollectiveEpilogueFwdINS6_IJSA_NS7_ILi256EEESB_EEES9_SE_SG_Li256ELb1ELb1ELb0ELb0EEENS1_36VarlenDynamicPersistentTileSchedulerILi128ELi96ELi256ELi128ELb0ELb1ELb1ELb1ELb0ELb1EEEEEEEEEvNT_6ParamsE,"ax",@progbits
	.align	128
.text._ZN7cutlass13device_kernelIN5flash11enable_sm90INS1_16FlashAttnFwdSm90INS1_25CollectiveMainloopFwdSm90ILi2EN4cute5tupleIJNS5_1CILi1EEES8_S8_EEENS6_IJNS7_ILi128EEENS7_ILi96EEENS7_ILi64EEEEEELi256ENS_10bfloat16_tEfNS_4arch4Sm90ELb0ELb1ELb0ELb1ELb0ELb0ELb0ELb1ELb0ELb1ELb0ELb0EEENS1_21CollectiveEpilogueFwdINS6_IJSA_NS7_ILi256EEESB_EEES9_SE_SG_Li256ELb1ELb1ELb0ELb0EEENS1_36VarlenDynamicPersistentTileSchedulerILi128ELi96ELi256ELi128ELb0ELb1ELb1ELb1ELb0ELb1EEEEEEEEEvNT_6ParamsE:
        .type           _ZN7cutlass13device_kernelIN5flash11enable_sm90INS1_16FlashAttnFwdSm90INS1_25CollectiveMainloopFwdSm90ILi2EN4cute5tupleIJNS5_1CILi1EEES8_S8_EEENS6_IJNS7_ILi128EEENS7_ILi96EEENS7_ILi64EEEEEELi256ENS_10bfloat16_tEfNS_4arch4Sm90ELb0ELb1ELb0ELb1ELb0ELb0ELb0ELb1ELb0ELb1ELb0ELb0EEENS1_21CollectiveEpilogueFwdINS6_IJSA_NS7_ILi256EEESB_EEES9_SE_SG_Li256ELb1ELb1ELb0ELb0EEENS1_36VarlenDynamicPersistentTileSchedulerILi128ELi96ELi256ELi128ELb0ELb1ELb1ELb1ELb0ELb1EEEEEEEEEvNT_6ParamsE,@function
        .size           _ZN7cutlass13device_kernelIN5flash11enable_sm90INS1_16FlashAttnFwdSm90INS1_25CollectiveMainloopFwdSm90ILi2EN4cute5tupleIJNS5_1CILi1EEES8_S8_EEENS6_IJNS7_ILi128EEENS7_ILi96EEENS7_ILi64EEEEEELi256ENS_10bfloat16_tEfNS_4arch4Sm90ELb0ELb1ELb0ELb1ELb0ELb0ELb0ELb1ELb0ELb1ELb0ELb0EEENS1_21CollectiveEpilogueFwdINS6_IJSA_NS7_ILi256EEESB_EEES9_SE_SG_Li256ELb1ELb1ELb0ELb0EEENS1_36VarlenDynamicPersistentTileSchedulerILi128ELi96ELi256ELi128ELb0ELb1ELb1ELb1ELb0ELb1EEEEEEEEEvNT_6ParamsE,(.L_x_26 - _ZN7cutlass13device_kernelIN5flash11enable_sm90INS1_16FlashAttnFwdSm90INS1_25CollectiveMainloopFwdSm90ILi2EN4cute5tupleIJNS5_1CILi1EEES8_S8_EEENS6_IJNS7_ILi128EEENS7_ILi96EEENS7_ILi64EEEEEELi256ENS_10bfloat16_tEfNS_4arch4Sm90ELb0ELb1ELb0ELb1ELb0ELb0ELb0ELb1ELb0ELb1ELb0ELb0EEENS1_21CollectiveEpilogueFwdINS6_IJSA_NS7_ILi256EEESB_EEES9_SE_SG_Li256ELb1ELb1ELb0ELb0EEENS1_36VarlenDynamicPersistentTileSchedulerILi128ELi96ELi256ELi128ELb0ELb1ELb1ELb1ELb0ELb1EEEEEEEEEvNT_6ParamsE)
        .other          _ZN7cutlass13device_kernelIN5flash11enable_sm90INS1_16FlashAttnFwdSm90INS1_25CollectiveMainloopFwdSm90ILi2EN4cute5tupleIJNS5_1CILi1EEES8_S8_EEENS6_IJNS7_ILi128EEENS7_ILi96EEENS7_ILi64EEEEEELi256ENS_10bfloat16_tEfNS_4arch4Sm90ELb0ELb1ELb0ELb1ELb0ELb0ELb0ELb1ELb0ELb1ELb0ELb0EEENS1_21CollectiveEpilogueFwdINS6_IJSA_NS7_ILi256EEESB_EEES9_SE_SG_Li256ELb1ELb1ELb0ELb0EEENS1_36VarlenDynamicPersistentTileSchedulerILi128ELi96ELi256ELi128ELb0ELb1ELb1ELb1ELb0ELb1EEEEEEEEEvNT_6ParamsE,@"STO_CUDA_ENTRY STV_DEFAULT"
_ZN7cutlass13device_kernelIN5flash11enable_sm90INS1_16FlashAttnFwdSm90INS1_25CollectiveMainloopFwdSm90ILi2EN4cute5tupleIJNS5_1CILi1EEES8_S8_EEENS6_IJNS7_ILi128EEENS7_ILi96EEENS7_ILi64EEEEEELi256ENS_10bfloat16_tEfNS_4arch4Sm90ELb0ELb1ELb0ELb1ELb0ELb0ELb0ELb1ELb0ELb1ELb0ELb0EEENS1_21CollectiveEpilogueFwdINS6_IJSA_NS7_ILi256EEESB_EEES9_SE_SG_Li256ELb1ELb1ELb0ELb0EEENS1_36VarlenDynamicPersistentTileSchedulerILi128ELi96ELi256ELi128ELb0ELb1ELb1ELb1ELb0ELb1EEEEEEEEEvNT_6ParamsE:
[----:B------:R-:W-:Y:S01]  /*0000*/  LDC R1, c[0x0][0x37c] ;  /* 0x0000df00ff017b82 */ /* 0x000fe20000000800 */
[----:B------:R-:W-:Y:S05]  /*0010*/  EXIT ;  /* 0x000000000000794d */ /* 0x000fea0003800000 */
.L_x_8:
        /* <DEDUP_REMOVED lines=14> */
.L_x_26:


//--------------------- .text._ZN7cutlass13device_kernelIN5flash11enable_sm90INS1_16FlashAttnFwdSm90INS1_25CollectiveMainloopFwdSm90ILi2EN4cute5tupleIJNS5_1CILi1EEES8_S8_EEENS6_IJNS7_ILi128EEENS7_ILi96EEENS7_ILi64EEEEEELi256ENS_10bfloat16_tEfNS_4arch4Sm90ELb0ELb1ELb0ELb1ELb0ELb1ELb0ELb1ELb0ELb1ELb0ELb0EEENS1_21CollectiveEpilogueFwdINS6_IJSA_NS7_ILi256EEESB_EEES9_SE_SG_Li256ELb1ELb1ELb0ELb0EEENS1_36VarlenDynamicPersistentTileSchedulerILi128ELi96ELi256ELi128ELb0ELb1ELb1ELb1ELb0ELb1EEEEEEEEEvNT_6ParamsE --------------------------
	.section	.text._ZN7cutlass13device_kernelIN5flash11enable_sm90INS1_16FlashAttnFwdSm90INS1_25CollectiveMainloopFwdSm90ILi2EN4cute5tupleIJNS5_1CILi1EEES8_S8_EEENS6_IJNS7_ILi128EEENS7_ILi96EEENS7_ILi64EEEEEELi256ENS_10bfloat16_tEfNS_4arch4Sm90ELb0ELb1ELb0ELb1ELb0ELb1ELb0ELb1ELb0ELb1ELb0ELb0EEENS1_21CollectiveEpilogueFwdINS6_IJSA_NS7_ILi256EEESB_EEES9_SE_SG_Li256ELb1ELb1ELb0ELb0EEENS1_36VarlenDynamicPersistentTileSchedulerILi128ELi96ELi256ELi128ELb0ELb1ELb1ELb1ELb0ELb1EEEEEEEEEvNT_6ParamsE,"ax",@progbits
	.align	128
.text._ZN7cutlass13device_kernelIN5flash11enable_sm90INS1_16FlashAttnFwdSm90INS1_25CollectiveMainloopFwdSm90ILi2EN4cute5tupleIJNS5_1CILi1EEES8_S8_EEENS6_IJNS7_ILi128EEENS7_ILi96EEENS7_ILi64EEEEEELi256ENS_10bfloat16_tEfNS_4arch4Sm90ELb0ELb1ELb0ELb1ELb0ELb1ELb0ELb1ELb0ELb1ELb0ELb0EEENS1_21CollectiveEpilogueFwdINS6_IJSA_NS7_ILi256EEESB_EEES9_SE_SG_Li256ELb1ELb1ELb0ELb0EEENS1_36VarlenDynamicPersistentTileSchedulerILi128ELi96ELi256ELi128ELb0ELb1ELb1ELb1ELb0ELb1EEEEEEEEEvNT_6ParamsE:
        .type           _ZN7cutlass13device_kernelIN5flash11enable_sm90INS1_16FlashAttnFwdSm90INS1_25CollectiveMainloopFwdSm90ILi2EN4cute5tupleIJNS5_1CILi1EEES8_S8_EEENS6_IJNS7_ILi128EEENS7_ILi96EEENS7_ILi64EEEEEELi256ENS_10bfloat16_tEfNS_4arch4Sm90ELb0ELb1ELb0ELb1ELb0ELb1ELb0ELb1ELb0ELb1ELb0ELb0EEENS1_21CollectiveEpilogueFwdINS6_IJSA_NS7_ILi256EEESB_EEES9_SE_SG_Li256ELb1ELb1ELb0ELb0EEENS1_36VarlenDynamicPersistentTileSchedulerILi128ELi96ELi256ELi128ELb0ELb1ELb1ELb1ELb0ELb1EEEEEEEEEvNT_6ParamsE,@function
        .size           _ZN7cutlass13device_kernelIN5flash11enable_sm90INS1_16FlashAttnFwdSm90INS1_25CollectiveMainloopFwdSm90ILi2EN4cute5tupleIJNS5_1CILi1EEES8_S8_EEENS6_IJNS7_ILi128EEENS7_ILi96EEENS7_ILi64EEEEEELi256ENS_10bfloat16_tEfNS_4arch4Sm90ELb0ELb1ELb0ELb1ELb0ELb1ELb0ELb1ELb0ELb1ELb0ELb0EEENS1_21CollectiveEpilogueFwdINS6_IJSA_NS7_ILi256EEESB_EEES9_SE_SG_Li256ELb1ELb1ELb0ELb0EEENS1_36VarlenDynamicPersistentTileSchedulerILi128ELi96ELi256ELi128ELb0ELb1ELb1ELb1ELb0ELb1EEEEEEEEEvNT_6ParamsE,(.L_x_27 - _ZN7cutlass13device_kernelIN5flash11enable_sm90INS1_16FlashAttnFwdSm90INS1_25CollectiveMainloopFwdSm90ILi2EN4cute5tupleIJNS5_1CILi1EEES8_S8_EEENS6_IJNS7_ILi128EEENS7_ILi96EEENS7_ILi64EEEEEELi256ENS_10bfloat16_tEfNS_4arch4Sm90ELb0ELb1ELb0ELb1ELb0ELb1ELb0ELb1ELb0ELb1ELb0ELb0EEENS1_21CollectiveEpilogueFwdINS6_IJSA_NS7_ILi256EEESB_EEES9_SE_SG_Li256ELb1ELb1ELb0ELb0EEENS1_36VarlenDynamicPersistentTileSchedulerILi128ELi96ELi256ELi128ELb0ELb1ELb1ELb1ELb0ELb1EEEEEEEEEvNT_6ParamsE)
        .other          _ZN7cutlass13device_kernelIN5flash11enable_sm90INS1_16FlashAttnFwdSm90INS1_25CollectiveMainloopFwdSm90ILi2EN4cute5tupleIJNS5_1CILi1EEES8_S8_EEENS6_IJNS7_ILi128EEENS7_ILi96EEENS7_ILi64EEEEEELi256ENS_10bfloat16_tEfNS_4arch4Sm90ELb0ELb1ELb0ELb1ELb0ELb1ELb0ELb1ELb0ELb1ELb0ELb0EEENS1_21CollectiveEpilogueFwdINS6_IJSA_NS7_ILi256EEESB_EEES9_SE_SG_Li256ELb1ELb1ELb0ELb0EEENS1_36VarlenDynamicPersistentTileSchedulerILi128ELi96ELi256ELi128ELb0ELb1ELb1ELb1ELb0ELb1EEEEEEEEEvNT_6ParamsE,@"STO_CUDA_ENTRY STV_DEFAULT"
_ZN7cutlass13device_kernelIN5flash11enable_sm90INS1_16FlashAttnFwdSm90INS1_25CollectiveMainloopFwdSm90ILi2EN4cute5tupleIJNS5_1CILi1EEES8_S8_EEENS6_IJNS7_ILi128EEENS7_ILi96EEENS7_ILi64EEEEEELi256ENS_10bfloat16_tEfNS_4arch4Sm90ELb0ELb1ELb0ELb1ELb0ELb1ELb0ELb1ELb0ELb1ELb0ELb0EEENS1_21CollectiveEpilogueFwdINS6_IJSA_NS7_ILi256EEESB_EEES9_SE_SG_Li256ELb1ELb1ELb0ELb0EEENS1_36VarlenDynamicPersistentTileSchedulerILi128ELi96ELi256ELi128ELb0ELb1ELb1ELb1ELb0ELb1EEEEEEEEEvNT_6ParamsE:
[----:B------:R-:W-:Y:S01]  /*0000*/  LDC R1, c[0x0][0x37c] ;  /* 0x0000df00ff017b82 */ /* 0x000fe20000000800 */
[----:B------:R-:W-:Y:S05]  /*0010*/  EXIT ;  /* 0x000000000000794d */ /* 0x000fea0003800000 */
.L_x_9:
        /* <DEDUP_REMOVED lines=14> */
.L_x_27:


//--------------------- .text._ZN7cutlass13device_kernelIN5flash11enable_sm90INS1_16FlashAttnFwdSm90INS1_25CollectiveMainloopFwdSm90ILi2EN4cute5tupleIJNS5_1CILi1EEES8_S8_EEENS6_IJNS7_ILi128EEENS7_ILi96EEENS7_ILi64EEEEEELi256ENS_10bfloat16_tEfNS_4arch4Sm90ELb0ELb1ELb0ELb1ELb0ELb0ELb1ELb1ELb0ELb1ELb0ELb0EEENS1_21CollectiveEpilogueFwdINS6_IJSA_NS7_ILi256EEESB_EEES9_SE_SG_Li256ELb1ELb1ELb0ELb0EEENS1_36VarlenDynamicPersistentTileSchedulerILi128ELi96ELi256ELi128ELb0ELb1ELb1ELb1ELb0ELb1EEEEEEEEEvNT_6ParamsE --------------------------
	.section	.text._ZN7cutlass13device_kernelIN5flash11enable_sm90INS1_16FlashAttnFwdSm90INS1_25CollectiveMainloopFwdSm90ILi2EN4cute5tupleIJNS5_1CILi1EEES8_S8_EEENS6_IJNS7_ILi128EEENS7_ILi96EEENS7_ILi64EEEEEELi256ENS_10bfloat16_tEfNS_4arch4Sm90ELb0ELb1ELb0ELb1ELb0ELb0ELb1ELb1ELb0ELb1ELb0ELb0EEENS1_21CollectiveEpilogueFwdINS6_IJSA_NS7_ILi256EEESB_EEES9_SE_SG_Li256ELb1ELb1ELb0ELb0EEENS1_36VarlenDynamicPersistentTileSchedulerILi128ELi96ELi256ELi128ELb0ELb1ELb1ELb1ELb0ELb1EEEEEEEEEvNT_6ParamsE,"ax",@progbits
	.align	128
.text._ZN7cutlass13device_kernelIN5flash11enable_sm90INS1_16FlashAttnFwdSm90INS1_25CollectiveMainloopFwdSm90ILi2EN4cute5tupleIJNS5_1CILi1EEES8_S8_EEENS6_IJNS7_ILi128EEENS7_ILi96EEENS7_ILi64EEEEEELi256ENS_10bfloat16_tEfNS_4arch4Sm90ELb0ELb1ELb0ELb1ELb0ELb0ELb1ELb1ELb0ELb1ELb0ELb0EEENS1_21CollectiveEpilogueFwdINS6_IJSA_NS7_ILi256EEESB_EEES9_SE_SG_Li256ELb1ELb1ELb0ELb0EEENS1_36VarlenDynamicPersistentTileSchedulerILi128ELi96ELi256ELi128ELb0ELb1ELb1ELb1ELb0ELb1EEEEEEEEEvNT_6ParamsE:
        .type           _ZN7cutlass13device_kernelIN5flash11enable_sm90INS1_16FlashAttnFwdSm90INS1_25CollectiveMainloopFwdSm90ILi2EN4cute5tupleIJNS5_1CILi1EEES8_S8_EEENS6_IJNS7_ILi128EEENS7_ILi96EEENS7_ILi64EEEEEELi256ENS_10bfloat16_tEfNS_4arch4Sm90ELb0ELb1ELb0ELb1ELb0ELb0ELb1ELb1ELb0ELb1ELb0ELb0EEENS1_21CollectiveEpilogueFwdINS6_IJSA_NS7_ILi256EEESB_EEES9_SE_SG_Li256ELb1ELb1ELb0ELb0EEENS1_36VarlenDynamicPersistentTileSchedulerILi128ELi96ELi256ELi128ELb0ELb1ELb1ELb1ELb0ELb1EEEEEEEEEvNT_6ParamsE,@function
        .size           _ZN7cutlass13device_kernelIN5flash11enable_sm90INS1_16FlashAttnFwdSm90INS1_25CollectiveMainloopFwdSm90ILi2EN4cute5tupleIJNS5_1CILi1EEES8_S8_EEENS6_IJNS7_ILi128EEENS7_ILi96EEENS7_ILi64EEEEEELi256ENS_10bfloat16_tEfNS_4arch4Sm90ELb0ELb1ELb0ELb1ELb0ELb0ELb1ELb1ELb0ELb1ELb0ELb0EEENS1_21CollectiveEpilogueFwdINS6_IJSA_NS7_ILi256EEESB_EEES9_SE_SG_Li256ELb1ELb1ELb0ELb0EEENS1_36VarlenDynamicPersistentTileSchedulerILi128ELi96ELi256ELi128ELb0ELb1ELb1ELb1ELb0ELb1EEEEEEEEEvNT_6ParamsE,(.L_x_28 - _ZN7cutlass13device_kernelIN5flash11enable_sm90INS1_16FlashAttnFwdSm90INS1_25CollectiveMainloopFwdSm90ILi2EN4cute5tupleIJNS5_1CILi1EEES8_S8_EEENS6_IJNS7_ILi128EEENS7_ILi96EEENS7_ILi64EEEEEELi256ENS_10bfloat16_tEfNS_4arch4Sm90ELb0ELb1ELb0ELb1ELb0ELb0ELb1ELb1ELb0ELb1ELb0ELb0EEENS1_21CollectiveEpilogueFwdINS6_IJSA_NS7_ILi256EEESB_EEES9_SE_SG_Li256ELb1ELb1ELb0ELb0EEENS1_36VarlenDynamicPersistentTileSchedulerILi128ELi96ELi256ELi128ELb0ELb1ELb1ELb1ELb0ELb1EEEEEEEEEvNT_6ParamsE)
        .other          _ZN7cutlass13device_kernelIN5flash11enable_sm90INS1_16FlashAttnFwdSm90INS1_25CollectiveMainloopFwdSm90ILi2EN4cute5tupleIJNS5_1CILi1EEES8_S8_EEENS6_IJNS7_ILi128EEENS7_ILi96EEENS7_ILi64EEEEEELi256ENS_10bfloat16_tEfNS_4arch4Sm90ELb0ELb1ELb0ELb1ELb0ELb0ELb1ELb1ELb0ELb1ELb0ELb0EEENS1_21CollectiveEpilogueFwdINS6_IJSA_NS7_ILi256EEESB_EEES9_SE_SG_Li256ELb1ELb1ELb0ELb0EEENS1_36VarlenDynamicPersistentTileSchedulerILi128ELi96ELi256ELi128ELb0ELb1ELb1ELb1ELb0ELb1EEEEEEEEEvNT_6ParamsE,@"STO_CUDA_ENTRY STV_DEFAULT"
_ZN7cutlass13device_kernelIN5flash11enable_sm90INS1_16FlashAttnFwdSm90INS1_25CollectiveMainloopFwdSm90ILi2EN4cute5tupleIJNS5_1CILi1EEES8_S8_EEENS6_IJNS7_ILi128EEENS7_ILi96EEENS7_ILi64EEEEEELi256ENS_10bfloat16_tEfNS_4arch4Sm90ELb0ELb1ELb0ELb1ELb0ELb0ELb1ELb1ELb0ELb1ELb0ELb0EEENS1_21CollectiveEpilogueFwdINS6_IJSA_NS7_ILi256EEESB_EEES9_SE_SG_Li256ELb1ELb1ELb0ELb0EEENS1_36VarlenDynamicPersistentTileSchedulerILi128ELi96ELi256ELi128ELb0ELb1ELb1ELb1ELb0ELb1EEEEEEEEEvNT_6ParamsE:
[----:B------:R-:W-:Y:S01]  /*0000*/  LDC R1, c[0x0][0x37c] ;  /* 0x0000df00ff017b82 */ /* 0x000fe20000000800 */
[----:B------:R-:W-:Y:S05]  /*0010*/  EXIT ;  /* 0x000000000000794d */ /* 0x000fea0003800000 */
.L_x_10:
        /* <DEDUP_REMOVED lines=14> */
.L_x_28:


//--------------------- .text._ZN7cutlass13device_kernelIN5flash11enable_sm90INS1_16FlashAttnFwdSm90INS1_25CollectiveMainloopFwdSm90ILi2EN4cute5tupleIJNS5_1CILi1EEES8_S8_EEENS6_IJNS7_ILi128EEENS7_ILi96EEENS7_ILi64EEEEEELi256ENS_10bfloat16_tEfNS_4arch4Sm90ELb0ELb1ELb0ELb1ELb0ELb1ELb1ELb1ELb0ELb1ELb0ELb0EEENS1_21CollectiveEpilogueFwdINS6_IJSA_NS7_ILi256EEESB_EEES9_SE_SG_Li256ELb1ELb1ELb0ELb0EEENS1_36VarlenDynamicPersistentTileSchedulerILi128ELi96ELi256ELi128ELb0ELb1ELb1ELb1ELb0ELb1EEEEEEEEEvNT_6ParamsE --------------------------
	.section	.text._ZN7cutlass13device_kernelIN5flash11enable_sm90INS1_16FlashAttnFwdSm90INS1_25CollectiveMainloopFwdSm90ILi2EN4cute5tupleIJNS5_1CILi1EEES8_S8_EEENS6_IJNS7_ILi128EEENS7_ILi96EEENS7_ILi64EEEEEELi256ENS_10bfloat16_tEfNS_4arch4Sm90ELb0ELb1ELb0ELb1ELb0ELb1ELb1ELb1ELb0ELb1ELb0ELb0EEENS1_21CollectiveEpilogueFwdINS6_IJSA_NS7_ILi256EEESB_EEES9_SE_SG_Li256ELb1ELb1ELb0ELb0EEENS1_36VarlenDynamicPersistentTileSchedulerILi128ELi96ELi256ELi128ELb0ELb1ELb1ELb1ELb0ELb1EEEEEEEEEvNT_6ParamsE,"ax",@progbits
	.align	128
.text._ZN7cutlass13device_kernelIN5flash11enable_sm90INS1_16FlashAttnFwdSm90INS1_25CollectiveMainloopFwdSm90ILi2EN4cute5tupleIJNS5_1CILi1EEES8_S8_EEENS6_IJNS7_ILi128EEENS7_ILi96EEENS7_ILi64EEEEEELi256ENS_10bfloat16_tEfNS_4arch4Sm90ELb0ELb1ELb0ELb1ELb0ELb1ELb1ELb1ELb0ELb1ELb0ELb0EEENS1_21CollectiveEpilogueFwdINS6_IJSA_NS7_ILi256EEESB_EEES9_SE_SG_Li256ELb1ELb1ELb0ELb0EEENS1_36VarlenDynamicPersistentTileSchedulerILi128ELi96ELi256ELi128ELb0ELb1ELb1ELb1ELb0ELb1EEEEEEEEEvNT_6ParamsE:
        .type           _ZN7cutlass13device_kernelIN5flash11enable_sm90INS1_16FlashAttnFwdSm90INS1_25CollectiveMainloopFwdSm90ILi2EN4cute5tupleIJNS5_1CILi1EEES8_S8_EEENS6_IJNS7_ILi128EEENS7_ILi96EEENS7_ILi64EEEEEELi256ENS_10bfloat16_tEfNS_4arch4Sm90ELb0ELb1ELb0ELb1ELb0ELb1ELb1ELb1ELb0ELb1ELb0ELb0EEENS1_21CollectiveEpilogueFwdINS6_IJSA_NS7_ILi256EEESB_EEES9_SE_SG_Li256ELb1ELb1ELb0ELb0EEENS1_36VarlenDynamicPersistentTileSchedulerILi128ELi96ELi256ELi128ELb0ELb1ELb1ELb1ELb0ELb1EEEEEEEEEvNT_6ParamsE,@function
        .size           _ZN7cutlass13device_kernelIN5flash11enable_sm90INS1_16FlashAttnFwdSm90INS1_25CollectiveMainloopFwdSm90ILi2EN4cute5tupleIJNS5_1CILi1EEES8_S8_EEENS6_IJNS7_ILi128EEENS7_ILi96EEENS7_ILi64EEEEEELi256ENS_10bfloat16_tEfNS_4arch4Sm90ELb0ELb1ELb0ELb1ELb0ELb1ELb1ELb1ELb0ELb1ELb0ELb0EEENS1_21CollectiveEpilogueFwdINS6_IJSA_NS7_ILi256EEESB_EEES9_SE_SG_Li256ELb1ELb1ELb0ELb0EEENS1_36VarlenDynamicPersistentTileSchedulerILi128ELi96ELi256ELi128ELb0ELb1ELb1ELb1ELb0ELb1EEEEEEEEEvNT_6ParamsE,(.L_x_29 - _ZN7cutlass13device_kernelIN5flash11enable_sm90INS1_16FlashAttnFwdSm90INS1_25CollectiveMainloopFwdSm90ILi2EN4cute5tupleIJNS5_1CILi1EEES8_S8_EEENS6_IJNS7_ILi128EEENS7_ILi96EEENS7_ILi64EEEEEELi256ENS_10bfloat16_tEfNS_4arch4Sm90ELb0ELb1ELb0ELb1ELb0ELb1ELb1ELb1ELb0ELb1ELb0ELb0EEENS1_21CollectiveEpilogueFwdINS6_IJSA_NS7_ILi256EEESB_EEES9_SE_SG_Li256ELb1ELb1ELb0ELb0EEENS1_36VarlenDynamicPersistentTileSchedulerILi128ELi96ELi256ELi128ELb0ELb1ELb1ELb1ELb0ELb1EEEEEEEEEvNT_6ParamsE)
        .other          _ZN7cutlass13device_kernelIN5flash11enable_sm90INS1_16FlashAttnFwdSm90INS1_25CollectiveMainloopFwdSm90ILi2EN4cute5tupleIJNS5_1CILi1EEES8_S8_EEENS6_IJNS7_ILi128EEENS7_ILi96EEENS7_ILi64EEEEEELi256ENS_10bfloat16_tEfNS_4arch4Sm90ELb0ELb1ELb0ELb1ELb0ELb1ELb1ELb1ELb0ELb1ELb0ELb0EEENS1_21CollectiveEpilogueFwdINS6_IJSA_NS7_ILi256EEESB_EEES9_SE_SG_Li256ELb1ELb1ELb0ELb0EEENS1_36VarlenDynamicPersistentTileSchedulerILi128ELi96ELi256ELi128ELb0ELb1ELb1ELb1ELb0ELb1EEEEEEEEEvNT_6ParamsE,@"STO_CUDA_ENTRY STV_DEFAULT"
_ZN7cutlass13device_kernelIN5flash11enable_sm90INS1_16FlashAttnFwdSm90INS1_25CollectiveMainloopFwdSm90ILi2EN4cute5tupleIJNS5_1CILi1EEES8_S8_EEENS6_IJNS7_ILi128EEENS7_ILi96EEENS7_ILi64EEEEEELi256ENS_10bfloat16_tEfNS_4arch4Sm90ELb0ELb1ELb0ELb1ELb0ELb1ELb1ELb1ELb0ELb1ELb0ELb0EEENS1_21CollectiveEpilogueFwdINS6_IJSA_NS7_ILi256EEESB_EEES9_SE_SG_Li256ELb1ELb1ELb0ELb0EEENS1_36VarlenDynamicPersistentTileSchedulerILi128ELi96ELi256ELi128ELb0ELb1ELb1ELb1ELb0ELb1EEEEEEEEEvNT_6ParamsE:
[----:B------:R-:W-:Y:S01]  /*0000*/  LDC R1, c[0x0][0x37c] ;  /* 0x0000df00ff017b82 */ /* 0x000fe20000000800 */
[----:B------:R-:W-:Y:S05]  /*0010*/  EXIT ;  /* 0x000000000000794d */ /* 0x000fea0003800000 */
.L_x_11:
        /* <DEDUP_REMOVED lines=14> */
.L_x_29:


//--------------------- .text._ZN7cutlass13device_kernelIN5flash11enable_sm90INS1_16FlashAttnFwdSm90INS1_25CollectiveMainloopFwdSm90ILi2EN4cute5tupleIJNS5_1CILi1EEES8_S8_EEENS6_IJNS7_ILi128EEENS7_ILi96EEENS7_ILi64EEEEEELi256ENS_10bfloat16_tEfNS_4arch4Sm90ELb1ELb0ELb0ELb0ELb0ELb0ELb0ELb1ELb0ELb1ELb0ELb0EEENS1_21CollectiveEpilogueFwdINS6_IJSA_NS7_ILi256EEESB_EEES9_SE_SG_Li256ELb0ELb1ELb0ELb0EEENS1_30DynamicPersistentTileSchedulerILi256ELi128ELb0ELb1ELb1EEEEEEEEEvNT_6ParamsE --------------------------
	.section	.text._ZN7cutlass13device_kernelIN5flash11enable_sm90INS1_16FlashAttnFwdSm90INS1_25CollectiveMainloopFwdSm90ILi2EN4cute5tupleIJNS5_1CILi1EEES8_S8_EEENS6_IJNS7_ILi128EEENS7_ILi96EEENS7_ILi64EEEEEELi256ENS_10bfloat16_tEfNS_4arch4Sm90ELb1ELb0ELb0ELb0ELb0ELb0ELb0ELb1ELb0ELb1ELb0ELb0EEENS1_21CollectiveEpilogueFwdINS6_IJSA_NS7_ILi256EEESB_EEES9_SE_SG_Li256ELb0ELb1ELb0ELb0EEENS1_30DynamicPersistentTileSchedulerILi256ELi128ELb0ELb1ELb1EEEEEEEEEvNT_6ParamsE,"ax",@progbits
	.align	128
.text._ZN7cutlass13device_kernelIN5flash11enable_sm90INS1_16FlashAttnFwdSm90INS1_25CollectiveMainloopFwdSm90ILi2EN4cute5tupleIJNS5_1CILi1EEES8_S8_EEENS6_IJNS7_ILi128EEENS7_ILi96EEENS7_ILi64EEEEEELi256ENS_10bfloat16_tEfNS_4arch4Sm90ELb1ELb0ELb0ELb0ELb0ELb0ELb0ELb1ELb0ELb1ELb0ELb0EEENS1_21CollectiveEpilogueFwdINS6_IJSA_NS7_ILi256EEESB_EEES9_SE_SG_Li256ELb0ELb1ELb0ELb0EEENS1_30DynamicPersistentTileSchedulerILi256ELi128ELb0ELb1ELb1EEEEEEEEEvNT_6ParamsE:
        .type           _ZN7cutlass13device_kernelIN5flash11enable_sm90INS1_16FlashAttnFwdSm90INS1_25CollectiveMainloopFwdSm90ILi2EN4cute5tupleIJNS5_1CILi1EEES8_S8_EEENS6_IJNS7_ILi128EEENS7_ILi96EEENS7_ILi64EEEEEELi256ENS_10bfloat16_tEfNS_4arch4Sm90ELb1ELb0ELb0ELb0ELb0ELb0ELb0ELb1ELb0ELb1ELb0ELb0EEENS1_21CollectiveEpilogueFwdINS6_IJSA_NS7_ILi256EEESB_EEES9_SE_SG_Li256ELb0ELb1ELb0ELb0EEENS1_30DynamicPersistentTileSchedulerILi256ELi128ELb0ELb1ELb1EEEEEEEEEvNT_6ParamsE,@function
        .size           _ZN7cutlass13device_kernelIN5flash11enable_sm90INS1_16FlashAttnFwdSm90INS1_25CollectiveMainloopFwdSm90ILi2EN4cute5tupleIJNS5_1CILi1EEES8_S8_EEENS6_IJNS7_ILi128EEENS7_ILi96EEENS7_ILi64EEEEEELi256ENS_10bfloat16_tEfNS_4arch4Sm90ELb1ELb0ELb0ELb0ELb0ELb0ELb0ELb1ELb0ELb1ELb0ELb0EEENS1_21CollectiveEpilogueFwdINS6_IJSA_NS7_ILi256EEESB_EEES9_SE_SG_Li256ELb0ELb1ELb0ELb0EEENS1_30DynamicPersistentTileSchedulerILi256ELi128ELb0ELb1ELb1EEEEEEEEEvNT_6ParamsE,(.L_x_30 - _ZN7cutlass13device_kernelIN5flash11enable_sm90INS1_16FlashAttnFwdSm90INS1_25CollectiveMainloopFwdSm90ILi2EN4cute5tupleIJNS5_1CILi1EEES8_S8_EEENS6_IJNS7_ILi128EEENS7_ILi96EEENS7_ILi64EEEEEELi256ENS_10bfloat16_tEfNS_4arch4Sm90ELb1ELb0ELb0ELb0ELb0ELb0ELb0ELb1ELb0ELb1ELb0ELb0EEENS1_21CollectiveEpilogueFwdINS6_IJSA_NS7_ILi256EEESB_EEES9_SE_SG_Li256ELb0ELb1ELb0ELb0EEENS1_30DynamicPersistentTileSchedulerILi256ELi128ELb0ELb1ELb1EEEEEEEEEvNT_6ParamsE)
        .other          _ZN7cutlass13device_kernelIN5flash11enable_sm90INS1_16FlashAttnFwdSm90INS1_25CollectiveMainloopFwdSm90ILi2EN4cute5tupleIJNS5_1CILi1EEES8_S8_EEENS6_IJNS7_ILi128EEENS7_ILi96EEENS7_ILi64EEEEEELi256ENS_10bfloat16_tEfNS_4arch4Sm90ELb1ELb0ELb0ELb0ELb0ELb0ELb0ELb1ELb0ELb1ELb0ELb0EEENS1_21CollectiveEpilogueFwdINS6_IJSA_NS7_ILi256EEESB_EEES9_SE_SG_Li256ELb0ELb1ELb0ELb0EEENS1_30DynamicPersistentTileSchedulerILi256ELi128ELb0ELb1ELb1EEEEEEEEEvNT_6ParamsE,@"STO_CUDA_ENTRY STV_DEFAULT"
_ZN7cutlass13device_kernelIN5flash11enable_sm90INS1_16FlashAttnFwdSm90INS1_25CollectiveMainloopFwdSm90ILi2EN4cute5tupleIJNS5_1CILi1EEES8_S8_EEENS6_IJNS7_ILi128EEENS7_ILi96EEENS7_ILi64EEEEEELi256ENS_10bfloat16_tEfNS_4arch4Sm90ELb1ELb0ELb0ELb0ELb0ELb0ELb0ELb1ELb0ELb1ELb0ELb0EEENS1_21CollectiveEpilogueFwdINS6_IJSA_NS7_ILi256EEESB_EEES9_SE_SG_Li256ELb0ELb1ELb0ELb0EEENS1_30DynamicPersistentTileSchedulerILi256ELi128ELb0ELb1ELb1EEEEEEEEEvNT_6ParamsE:
[----:B------:R-:W-:Y:S01]  /*0000*/  LDC R1, c[0x0][0x37c] ;  /* 0x0000df00ff017b82 */ /* 0x000fe20000000800 */
[----:B------:R-:W-:Y:S05]  /*0010*/  EXIT ;  /* 0x000000000000794d */ /* 0x000fea0003800000 */
.L_x_12:
        /* <DEDUP_REMOVED lines=14> */
.L_x_30:


//--------------------- .text._ZN7cutlass13device_kernelIN5flash11enable_sm90INS1_16FlashAttnFwdSm90INS1_25CollectiveMainloopFwdSm90ILi2EN4cute5tupleIJNS5_1CILi1EEES8_S8_EEENS6_IJNS7_ILi128EEENS7_ILi96EEENS7_ILi64EEEEEELi256ENS_10bfloat16_tEfNS_4arch4Sm90ELb1ELb0ELb0ELb0ELb0ELb0ELb1ELb1ELb0ELb1ELb0ELb0EEENS1_21CollectiveEpilogueFwdINS6_IJSA_NS7_ILi256EEESB_EEES9_SE_SG_Li256ELb0ELb1ELb0ELb0EEENS1_30DynamicPersistentTileSchedulerILi256ELi128ELb0ELb1ELb1EEEEEEEEEvNT_6ParamsE --------------------------
	.section	.text._ZN7cutlass13device_kernelIN5flash11enable_sm90INS1_16FlashAttnFwdSm90INS1_25CollectiveMainloopFwdSm90ILi2EN4cute5tupleIJNS5_1CILi1EEES8_S8_EEENS6_IJNS7_ILi128EEENS7_ILi96EEENS7_ILi64EEEEEELi256ENS_10bfloat16_tEfNS_4arch4Sm90ELb1ELb0ELb0ELb0ELb0ELb0ELb1ELb1ELb0ELb1ELb0ELb0EEENS1_21CollectiveEpilogueFwdINS6_IJSA_NS7_ILi256EEESB_EEES9_SE_SG_Li256ELb0ELb1ELb0ELb0EEENS1_30DynamicPersistentTileSchedulerILi256ELi128ELb0ELb1ELb1EEEEEEEEEvNT_6ParamsE,"ax",@progbits
	.align	128
.text._ZN7cutlass13device_kernelIN5flash11enable_sm90INS1_16FlashAttnFwdSm90INS1_25CollectiveMainloopFwdSm90ILi2EN4cute5tupleIJNS5_1CILi1EEES8_S8_EEENS6_IJNS7_ILi128EEENS7_ILi96EEENS7_ILi64EEEEEELi256ENS_10bfloat16_tEfNS_4arch4Sm90ELb1ELb0ELb0ELb0ELb0ELb0ELb1ELb1ELb0ELb1ELb0ELb0EEENS1_21CollectiveEpilogueFwdINS6_IJSA_NS7_ILi256EEESB_EEES9_SE_SG_Li256ELb0ELb1ELb0ELb0EEENS1_30DynamicPersistentTileSchedulerILi256ELi128ELb0ELb1ELb1EEEEEEEEEvNT_6ParamsE:
        .type           _ZN7cutlass13device_kernelIN5flash11enable_sm90INS1_16FlashAttnFwdSm90INS1_25CollectiveMainloopFwdSm90ILi2EN4cute5tupleIJNS5_1CILi1EEES8_S8_EEENS6_IJNS7_ILi128EEENS7_ILi96EEENS7_ILi64EEEEEELi256ENS_10bfloat16_tEfNS_4arch4Sm90ELb1ELb0ELb0ELb0ELb0ELb0ELb1ELb1ELb0ELb1ELb0ELb0EEENS1_21CollectiveEpilogueFwdINS6_IJSA_NS7_ILi256EEESB_EEES9_SE_SG_Li256ELb0ELb1ELb0ELb0EEENS1_30DynamicPersistentTileSchedulerILi256ELi128ELb0ELb1ELb1EEEEEEEEEvNT_6ParamsE,@function
        .size           _ZN7cutlass13device_kernelIN5flash11enable_sm90INS1_16FlashAttnFwdSm90INS1_25CollectiveMainloopFwdSm90ILi2EN4cute5tupleIJNS5_1CILi1EEES8_S8_EEENS6_IJNS7_ILi128EEENS7_ILi96EEENS7_ILi64EEEEEELi256ENS_10bfloat16_tEfNS_4arch4Sm90ELb1ELb0ELb0ELb0ELb0ELb0ELb1ELb1ELb0ELb1ELb0ELb0EEENS1_21CollectiveEpilogueFwdINS6_IJSA_NS7_ILi256EEESB_EEES9_SE_SG_Li256ELb0ELb1ELb0ELb0EEENS1_30DynamicPersistentTileSchedulerILi256ELi128ELb0ELb1ELb1EEEEEEEEEvNT_6ParamsE,(.L_x_31 - _ZN7cutlass13device_kernelIN5flash11enable_sm90INS1_16FlashAttnFwdSm90INS1_25CollectiveMainloopFwdSm90ILi2EN4cute5tupleIJNS5_1CILi1EEES8_S8_EEENS6_IJNS7_ILi128EEENS7_ILi96EEENS7_ILi64EEEEEELi256ENS_10bfloat16_tEfNS_4arch4Sm90ELb1ELb0ELb0ELb0ELb0ELb0ELb1ELb1ELb0ELb1ELb0ELb0EEENS1_21CollectiveEpilogueFwdINS6_IJSA_NS7_ILi256EEESB_EEES9_SE_SG_Li256ELb0ELb1ELb0ELb0EEENS1_30DynamicPersistentTileSchedulerILi256ELi128ELb0ELb1ELb1EEEEEEEEEvNT_6ParamsE)
        .other          _ZN7cutlass13device_kernelIN5flash11enable_sm90INS1_16FlashAttnFwdSm90INS1_25CollectiveMainloopFwdSm90ILi2EN4cute5tupleIJNS5_1CILi1EEES8_S8_EEENS6_IJNS7_ILi128EEENS7_ILi96EEENS7_ILi64EEEEEELi256ENS_10bfloat16_tEfNS_4arch4Sm90ELb1ELb0ELb0ELb0ELb0ELb0ELb1ELb1ELb0ELb1ELb0ELb0EEENS1_21CollectiveEpilogueFwdINS6_IJSA_NS7_ILi256EEESB_EEES9_SE_SG_Li256ELb0ELb1ELb0ELb0EEENS1_30DynamicPersistentTileSchedulerILi256ELi128ELb0ELb1ELb1EEEEEEEEEvNT_6ParamsE,@"STO_CUDA_ENTRY STV_DEFAULT"
_ZN7cutlass13device_kernelIN5flash11enable_sm90INS1_16FlashAttnFwdSm90INS1_25CollectiveMainloopFwdSm90ILi2EN4cute5tupleIJNS5_1CILi1EEES8_S8_EEENS6_IJNS7_ILi128EEENS7_ILi96EEENS7_ILi64EEEEEELi256ENS_10bfloat16_tEfNS_4arch4Sm90ELb1ELb0ELb0ELb0ELb0ELb0ELb1ELb1ELb0ELb1ELb0ELb0EEENS1_21CollectiveEpilogueFwdINS6_IJSA_NS7_ILi256EEESB_EEES9_SE_SG_Li256ELb0ELb1ELb0ELb0EEENS1_30DynamicPersistentTileSchedulerILi256ELi128ELb0ELb1ELb1EEEEEEEEEvNT_6ParamsE:
[----:B------:R-:W-:Y:S01]  /*0000*/  LDC R1, c[0x0][0x37c] ;  /* 0x0000df00ff017b82 */ /* 0x000fe20000000800 */
[----:B------:R-:W-:Y:S05]  /*0010*/  EXIT ;  /* 0x000000000000794d */ /* 0x000fea0003800000 */
.L_x_13:
        /* <DEDUP_REMOVED lines=14> */
.L_x_31:


//--------------------- .text._ZN7cutlass13device_kernelIN5flash11enable_sm90INS1_16FlashAttnFwdSm90INS1_25CollectiveMainloopFwdSm90ILi2EN4cute5tupleIJNS5_1CILi1EEES8_S8_EEENS6_IJNS7_ILi128EEENS7_ILi96EEENS7_ILi64EEEEEELi256ENS_10bfloat16_tEfNS_4arch4Sm90ELb1ELb0ELb0ELb1ELb0ELb0ELb0ELb1ELb0ELb1ELb0ELb0EEENS1_21CollectiveEpilogueFwdINS6_IJSA_NS7_ILi256EEESB_EEES9_SE_SG_Li256ELb1ELb1ELb0ELb0EEENS1_36VarlenDynamicPersistentTileSchedulerILi128ELi96ELi256ELi128ELb0ELb1ELb1ELb1ELb1ELb1EEEEEEEEEvNT_6ParamsE --------------------------
	.section	.text._ZN7cutlass13device_kernelIN5flash11enable_sm90INS1_16FlashAttnFwdSm90INS1_25CollectiveMainloopFwdSm90ILi2EN4cute5tupleIJNS5_1CILi1EEES8_S8_EEENS6_IJNS7_ILi128EEENS7_ILi96EEENS7_ILi64EEEEEELi256ENS_10bfloat16_tEfNS_4arch4Sm90ELb1ELb0ELb0ELb1ELb0ELb0ELb0ELb1ELb0ELb1ELb0ELb0EEENS1_21CollectiveEpilogueFwdINS6_IJSA_NS7_ILi256EEESB_EEES9_SE_SG_Li256ELb1ELb1ELb0ELb0EEENS1_36VarlenDynamicPersistentTileSchedulerILi128ELi96ELi256ELi128ELb0ELb1ELb1ELb1ELb1ELb1EEEEEEEEEvNT_6ParamsE,"ax",@progbits
	.align	128
.text._ZN7cutlass13device_kernelIN5flash11enable_sm90INS1_16FlashAttnFwdSm90INS1_25CollectiveMainloopFwdSm90ILi2EN4cute5tupleIJNS5_1CILi1EEES8_S8_EEENS6_IJNS7_ILi128EEENS7_ILi96EEENS7_ILi64EEEEEELi256ENS_10bfloat16_tEfNS_4arch4Sm90ELb1ELb0ELb0ELb1ELb0ELb0ELb0ELb1ELb0ELb1ELb0ELb0EEENS1_21CollectiveEpilogueFwdINS6_IJSA_NS7_ILi256EEESB_EEES9_SE_SG_Li256ELb1ELb1ELb0ELb0EEENS1_36VarlenDynamicPersistentTileSchedulerILi128ELi96ELi256ELi128ELb0ELb1ELb1ELb1ELb1ELb1EEEEEEEEEvNT_6ParamsE:
        .type           _ZN7cutlass13device_kernelIN5flash11enable_sm90INS1_16FlashAttnFwdSm90INS1_25CollectiveMainloopFwdSm90ILi2EN4cute5tupleIJNS5_1CILi1EEES8_S8_EEENS6_IJNS7_ILi128EEENS7_ILi96EEENS7_ILi64EEEEEELi256ENS_10bfloat16_tEfNS_4arch4Sm90ELb1ELb0ELb0ELb1ELb0ELb0ELb0ELb1ELb0ELb1ELb0ELb0EEENS1_21CollectiveEpilogueFwdINS6_IJSA_NS7_ILi256EEESB_EEES9_SE_SG_Li256ELb1ELb1ELb0ELb0EEENS1_36VarlenDynamicPersistentTileSchedulerILi128ELi96ELi256ELi128ELb0ELb1ELb1ELb1ELb1ELb1EEEEEEEEEvNT_6ParamsE,@function
        .size           _ZN7cutlass13device_kernelIN5flash11enable_sm90INS1_16FlashAttnFwdSm90INS1_25CollectiveMainloopFwdSm90ILi2EN4cute5tupleIJNS5_1CILi1EEES8_S8_EEENS6_IJNS7_ILi128EEENS7_ILi96EEENS7_ILi64EEEEEELi256ENS_10bfloat16_tEfNS_4arch4Sm90ELb1ELb0ELb0ELb1ELb0ELb0ELb0ELb1ELb0ELb1ELb0ELb0EEENS1_21CollectiveEpilogueFwdINS6_IJSA_NS7_ILi256EEESB_EEES9_SE_SG_Li256ELb1ELb1ELb0ELb0EEENS1_36VarlenDynamicPersistentTileSchedulerILi128ELi96ELi256ELi128ELb0ELb1ELb1ELb1ELb1ELb1EEEEEEEEEvNT_6ParamsE,(.L_x_32 - _ZN7cutlass13device_kernelIN5flash11enable_sm90INS1_16FlashAttnFwdSm90INS1_25CollectiveMainloopFwdSm90ILi2EN4cute5tupleIJNS5_1CILi1EEES8_S8_EEENS6_IJNS7_ILi128EEENS7_ILi96EEENS7_ILi64EEEEEELi256ENS_10bfloat16_tEfNS_4arch4Sm90ELb1ELb0ELb0ELb1ELb0ELb0ELb0ELb1ELb0ELb1ELb0ELb0EEENS1_21CollectiveEpilogueFwdINS6_IJSA_NS7_ILi256EEESB_EEES9_SE_SG_Li256ELb1ELb1ELb0ELb0EEENS1_36VarlenDynamicPersistentTileSchedulerILi128ELi96ELi256ELi128ELb0ELb1ELb1ELb1ELb1ELb1EEEEEEEEEvNT_6ParamsE)
        .other          _ZN7cutlass13device_kernelIN5flash11enable_sm90INS1_16FlashAttnFwdSm90INS1_25CollectiveMainloopFwdSm90ILi2EN4cute5tupleIJNS5_1CILi1EEES8_S8_EEENS6_IJNS7_ILi128EEENS7_ILi96EEENS7_ILi64EEEEEELi256ENS_10bfloat16_tEfNS_4arch4Sm90ELb1ELb0ELb0ELb1ELb0ELb0ELb0ELb1ELb0ELb1ELb0ELb0EEENS1_21CollectiveEpilogueFwdINS6_IJSA_NS7_ILi256EEESB_EEES9_SE_SG_Li256ELb1ELb1ELb0ELb0EEENS1_36VarlenDynamicPersistentTileSchedulerILi128ELi96ELi256ELi128ELb0ELb1ELb1ELb1ELb1ELb1EEEEEEEEEvNT_6ParamsE,@"STO_CUDA_ENTRY STV_DEFAULT"
_ZN7cutlass13device_kernelIN5flash11enable_sm90INS1_16FlashAttnFwdSm90INS1_25CollectiveMainloopFwdSm90ILi2EN4cute5tupleIJNS5_1CILi1EEES8_S8_EEENS6_IJNS7_ILi128EEENS7_ILi96EEENS7_ILi64EEEEEELi256ENS_10bfloat16_tEfNS_4arch4Sm90ELb1ELb0ELb0ELb1ELb0ELb0ELb0ELb1ELb0ELb1ELb0ELb0EEENS1_21CollectiveEpilogueFwdINS6_IJSA_NS7_ILi256EEESB_EEES9_SE_SG_Li256ELb1ELb1ELb0ELb0EEENS1_36VarlenDynamicPersistentTileSchedulerILi128ELi96ELi256ELi128ELb0ELb1ELb1ELb1ELb1ELb1EEEEEEEEEvNT_6ParamsE:
[----:B------:R-:W-:Y:S01]  /*0000*/  LDC R1, c[0x0][0x37c] ;  /* 0x0000df00ff017b82 */ /* 0x000fe20000000800 */
[----:B------:R-:W-:Y:S05]  /*0010*/  EXIT ;  /* 0x000000000000794d */ /* 0x000fea0003800000 */
.L_x_14:
        /* <DEDUP_REMOVED lines=14> */
.L_x_32:


//--------------------- .text._ZN7cutlass13device_kernelIN5flash11enable_sm90INS1_16FlashAttnFwdSm90INS1_25CollectiveMainloopFwdSm90ILi2EN4cute5tupleIJNS5_1CILi1EEES8_S8_EEENS6_IJNS7_ILi128EEENS7_ILi96EEENS7_ILi64EEEEEELi256ENS_10bfloat16_tEfNS_4arch4Sm90ELb1ELb0ELb0ELb1ELb0ELb1ELb0ELb1ELb0ELb1ELb0ELb0EEENS1_21CollectiveEpilogueFwdINS6_IJSA_NS7_ILi256EEESB_EEES9_SE_SG_Li256ELb1ELb1ELb0ELb0EEENS1_36VarlenDynamicPersistentTileSchedulerILi128ELi96ELi256ELi128ELb0ELb1ELb1ELb1ELb1ELb1EEEEEEEEEvNT_6ParamsE --------------------------
	.section	.text._ZN7cutlass13device_kernelIN5flash11enable_sm90INS1_16FlashAttnFwdSm90INS1_25CollectiveMainloopFwdSm90ILi2EN4cute5tupleIJNS5_1CILi1EEES8_S8_EEENS6_IJNS7_ILi128EEENS7_ILi96EEENS7_ILi64EEEEEELi256ENS_10bfloat16_tEfNS_4arch4Sm90ELb1ELb0ELb0ELb1ELb0ELb1ELb0ELb1ELb0ELb1ELb0ELb0EEENS1_21CollectiveEpilogueFwdINS6_IJSA_NS7_ILi256EEESB_EEES9_SE_SG_Li256ELb1ELb1ELb0ELb0EEENS1_36VarlenDynamicPersistentTileSchedulerILi128ELi96ELi256ELi128ELb0ELb1ELb1ELb1ELb1ELb1EEEEEEEEEvNT_6ParamsE,"ax",@progbits
	.align	128
.text._ZN7cutlass13device_kernelIN5flash11enable_sm90INS1_16FlashAttnFwdSm90INS1_25CollectiveMainloopFwdSm90ILi2EN4cute5tupleIJNS5_1CILi1EEES8_S8_EEENS6_IJNS7_ILi128EEENS7_ILi96EEENS7_ILi64EEEEEELi256ENS_10bfloat16_tEfNS_4arch4Sm90ELb1ELb0ELb0ELb1ELb0ELb1ELb0ELb1ELb0ELb1ELb0ELb0EEENS1_21CollectiveEpilogueFwdINS6_IJSA_NS7_ILi256EEESB_EEES9_SE_SG_Li256ELb1ELb1ELb0ELb0EEENS1_36VarlenDynamicPersistentTileSchedulerILi128ELi96ELi256ELi128ELb0ELb1ELb1ELb1ELb1ELb1EEEEEEEEEvNT_6ParamsE:
        .type           _ZN7cutlass13device_kernelIN5flash11enable_sm90INS1_16FlashAttnFwdSm90INS1_25CollectiveMainloopFwdSm90ILi2EN4cute5tupleIJNS5_1CILi1EEES8_S8_EEENS6_IJNS7_ILi128EEENS7_ILi96EEENS7_ILi64EEEEEELi256ENS_10bfloat16_tEfNS_4arch4Sm90ELb1ELb0ELb0ELb1ELb0ELb1ELb0ELb1ELb0ELb1ELb0ELb0EEENS1_21CollectiveEpilogueFwdINS6_IJSA_NS7_ILi256EEESB_EEES9_SE_SG_Li256ELb1ELb1ELb0ELb0EEENS1_36VarlenDynamicPersistentTileSchedulerILi128ELi96ELi256ELi128ELb0ELb1ELb1ELb1ELb1ELb1EEEEEEEEEvNT_6ParamsE,@function
        .size           _ZN7cutlass13device_kernelIN5flash11enable_sm90INS1_16FlashAttnFwdSm90INS1_25CollectiveMainloopFwdSm90ILi2EN4cute5tupleIJNS5_1CILi1EEES8_S8_EEENS6_IJNS7_ILi128EEENS7_ILi96EEENS7_ILi64EEEEEELi256ENS_10bfloat16_tEfNS_4arch4Sm90ELb1ELb0ELb0ELb1ELb0ELb1ELb0ELb1ELb0ELb1ELb0ELb0EEENS1_21CollectiveEpilogueFwdINS6_IJSA_NS7_ILi256EEESB_EEES9_SE_SG_Li256ELb1ELb1ELb0ELb0EEENS1_36VarlenDynamicPersistentTileSchedulerILi128ELi96ELi256ELi128ELb0ELb1ELb1ELb1ELb1ELb1EEEEEEEEEvNT_6ParamsE,(.L_x_33 - _ZN7cutlass13device_kernelIN5flash11enable_sm90INS1_16FlashAttnFwdSm90INS1_25CollectiveMainloopFwdSm90ILi2EN4cute5tupleIJNS5_1CILi1EEES8_S8_EEENS6_IJNS7_ILi128EEENS7_ILi96EEENS7_ILi64EEEEEELi256ENS_10bfloat16_tEfNS_4arch4Sm90ELb1ELb0ELb0ELb1ELb0ELb1ELb0ELb1ELb0ELb1ELb0ELb0EEENS1_21CollectiveEpilogueFwdINS6_IJSA_NS7_ILi256EEESB_EEES9_SE_SG_Li256ELb1ELb1ELb0ELb0EEENS1_36VarlenDynamicPersistentTileSchedulerILi128ELi96ELi256ELi128ELb0ELb1ELb1ELb1ELb1ELb1EEEEEEEEEvNT_6ParamsE)
        .other          _ZN7cutlass13device_kernelIN5flash11enable_sm90INS1_16FlashAttnFwdSm90INS1_25CollectiveMainloopFwdSm90ILi2EN4cute5tupleIJNS5_1CILi1EEES8_S8_EEENS6_IJNS7_ILi128EEENS7_ILi96EEENS7_ILi64EEEEEELi256ENS_10bfloat16_tEfNS_4arch4Sm90ELb1ELb0ELb0ELb1ELb0ELb1ELb0ELb1ELb0ELb1ELb0ELb0EEENS1_21CollectiveEpilogueFwdINS6_IJSA_NS7_ILi256EEESB_EEES9_SE_SG_Li256ELb1ELb1ELb0ELb0EEENS1_36VarlenDynamicPersistentTileSchedulerILi128ELi96ELi256ELi128ELb0ELb1ELb1ELb1ELb1ELb1EEEEEEEEEvNT_6ParamsE,@"STO_CUDA_ENTRY STV_DEFAULT"
_ZN7cutlass13device_kernelIN5flash11enable_sm90INS1_16FlashAttnFwdSm90INS1_25CollectiveMainloopFwdSm90ILi2EN4cute5tupleIJNS5_1CILi1EEES8_S8_EEENS6_IJNS7_ILi128EEENS7_ILi96EEENS7_ILi64EEEEEELi256ENS_10bfloat16_tEfNS_4arch4Sm90ELb1ELb0ELb0ELb1ELb0ELb1ELb0ELb1ELb0ELb1ELb0ELb0EEENS1_21CollectiveEpilogueFwdINS6_IJSA_NS7_ILi256EEESB_EEES9_SE_SG_Li256ELb1ELb1ELb0ELb0EEENS1_36VarlenDynamicPersistentTileSchedulerILi128ELi96ELi256ELi128ELb0ELb1ELb1ELb1ELb1ELb1EEEEEEEEEvNT_6ParamsE:
[----:B------:R-:W-:Y:S01]  /*0000*/  LDC R1, c[0x0][0x37c] ;  /* 0x0000df00ff017b82 */ /* 0x000fe20000000800 */
[----:B------:R-:W-:Y:S05]  /*0010*/  EXIT ;  /* 0x000000000000794d */ /* 0x000fea0003800000 */
.L_x_15:
        /* <DEDUP_REMOVED lines=14> */
.L_x_33:


//--------------------- .text._ZN7cutlass13device_kernelIN5flash11enable_sm90INS1_16FlashAttnFwdSm90INS1_25CollectiveMainloopFwdSm90ILi2EN4cute5tupleIJNS5_1CILi1EEES8_S8_EEENS6_IJNS7_ILi128EEENS7_ILi96EEENS7_ILi64EEEEEELi256ENS_10bfloat16_tEfNS_4arch4Sm90ELb1ELb0ELb0ELb1ELb0ELb0ELb1ELb1ELb0ELb1ELb0ELb0EEENS1_21CollectiveEpilogueFwdINS6_IJSA_NS7_ILi256EEESB_EEES9_SE_SG_Li256ELb1ELb1ELb0ELb0EEENS1_36VarlenDynamicPersistentTileSchedulerILi128ELi96ELi256ELi128ELb0ELb1ELb1ELb1ELb1ELb1EEEEEEEEEvNT_6ParamsE --------------------------
	.section	.text._ZN7cutlass13device_kernelIN5flash11enable_sm90INS1_16FlashAttnFwdSm90INS1_25CollectiveMainloopFwdSm90ILi2EN4cute5tupleIJNS5_1CILi1EEES8_S8_EEENS6_IJNS7_ILi128EEENS7_ILi96EEENS7_ILi64EEEEEELi256ENS_10bfloat16_tEfNS_4arch4Sm90ELb1ELb0ELb0ELb1ELb0ELb0ELb1ELb1ELb0ELb1ELb0ELb0EEENS1_21CollectiveEpilogueFwdINS6_IJSA_NS7_ILi256EEESB_EEES9_SE_SG_Li256ELb1ELb1ELb0ELb0EEENS1_36VarlenDynamicPersistentTileSchedulerILi128ELi96ELi256ELi128ELb0ELb1ELb1ELb1ELb1ELb1EEEEEEEEEvNT_6ParamsE,"ax",@progbits
	.align	128
.text._ZN7cutlass13device_kernelIN5flash11enable_sm90INS1_16FlashAttnFwdSm90INS1_25CollectiveMainloopFwdSm90ILi2EN4cute5tupleIJNS5_1CILi1EEES8_S8_EEENS6_IJNS7_ILi128EEENS7_ILi96EEENS7_ILi64EEEEEELi256ENS_10bfloat16_tEfNS_4arch4Sm90ELb1ELb0ELb0ELb1ELb0ELb0ELb1ELb1ELb0ELb1ELb0ELb0EEENS1_21CollectiveEpilogueFwdINS6_IJSA_NS7_ILi256EEESB_EEES9_SE_SG_Li256ELb1ELb1ELb0ELb0EEENS1_36VarlenDynamicPersistentTileSchedulerILi128ELi96ELi256ELi128ELb0ELb1ELb1ELb1ELb1ELb1EEEEEEEEEvNT_6ParamsE:
        .type           _ZN7cutlass13device_kernelIN5flash11enable_sm90INS1_16FlashAttnFwdSm90INS1_25CollectiveMainloopFwdSm90ILi2EN4cute5tupleIJNS5_1CILi1EEES8_S8_EEENS6_IJNS7_ILi128EEENS7_ILi96EEENS7_ILi64EEEEEELi256ENS_10bfloat16_tEfNS_4arch4Sm90ELb1ELb0ELb0ELb1ELb0ELb0ELb1ELb1ELb0ELb1ELb0ELb0EEENS1_21CollectiveEpilogueFwdINS6_IJSA_NS7_ILi256EEESB_EEES9_SE_SG_Li256ELb1ELb1ELb0ELb0EEENS1_36VarlenDynamicPersistentTileSchedulerILi128ELi96ELi256ELi128ELb0ELb1ELb1ELb1ELb1ELb1EEEEEEEEEvNT_6ParamsE,@function
        .size           _ZN7cutlass13device_kernelIN5flash11enable_sm90INS1_16FlashAttnFwdSm90INS1_25CollectiveMainloopFwdSm90ILi2EN4cute5tupleIJNS5_1CILi1EEES8_S8_EEENS6_IJNS7_ILi128EEENS7_ILi96EEENS7_ILi64EEEEEELi256ENS_10bfloat16_tEfNS_4arch4Sm90ELb1ELb0ELb0ELb1ELb0ELb0ELb1ELb1ELb0ELb1ELb0ELb0EEENS1_21CollectiveEpilogueFwdINS6_IJSA_NS7_ILi256EEESB_EEES9_SE_SG_Li256ELb1ELb1ELb0ELb0EEENS1_36VarlenDynamicPersistentTileSchedulerILi128ELi96ELi256ELi128ELb0ELb1ELb1ELb1ELb1ELb1EEEEEEEEEvNT_6ParamsE,(.L_x_34 - _ZN7cutlass13device_kernelIN5flash11enable_sm90INS1_16FlashAttnFwdSm90INS1_25CollectiveMainloopFwdSm90ILi2EN4cute5tupleIJNS5_1CILi1EEES8_S8_EEENS6_IJNS7_ILi128EEENS7_ILi96EEENS7_ILi64EEEEEELi256ENS_10bfloat16_tEfNS_4arch4Sm90ELb1ELb0ELb0ELb1ELb0ELb0ELb1ELb1ELb0ELb1ELb0ELb0EEENS1_21CollectiveEpilogueFwdINS6_IJSA_NS7_ILi256EEESB_EEES9_SE_SG_Li256ELb1ELb1ELb0ELb0EEENS1_36VarlenDynamicPersistentTileSchedulerILi128ELi96ELi256ELi128ELb0ELb1ELb1ELb1ELb1ELb1EEEEEEEEEvNT_6ParamsE)
        .other          _ZN7cutlass13device_kernelIN5flash11enable_sm90INS1_16FlashAttnFwdSm90INS1_25CollectiveMainloopFwdSm90ILi2EN4cute5tupleIJNS5_1CILi1EEES8_S8_EEENS6_IJNS7_ILi128EEENS7_ILi96EEENS7_ILi64EEEEEELi256ENS_10bfloat16_tEfNS_4arch4Sm90ELb1ELb0ELb0ELb1ELb0ELb0ELb1ELb1ELb0ELb1ELb0ELb0EEENS1_21CollectiveEpilogueFwdINS6_IJSA_NS7_ILi256EEESB_EEES9_SE_SG_Li256ELb1ELb1ELb0ELb0EEENS1_36VarlenDynamicPersistentTileSchedulerILi128ELi96ELi256ELi128ELb0ELb1ELb1ELb1ELb1ELb1EEEEEEEEEvNT_6ParamsE,@"STO_CUDA_ENTRY STV_DEFAULT"
_ZN7cutlass13device_kernelIN5flash11enable_sm90INS1_16FlashAttnFwdSm90INS1_25CollectiveMainloopFwdSm90ILi2EN4cute5tupleIJNS5_1CILi1EEES8_S8_EEENS6_IJNS7_ILi128EEENS7_ILi96EEENS7_ILi64EEEEEELi256ENS_10bfloat16_tEfNS_4arch4Sm90ELb1ELb0ELb0ELb1ELb0ELb0ELb1ELb1ELb0ELb1ELb0ELb0EEENS1_21CollectiveEpilogueFwdINS6_IJSA_NS7_ILi256EEESB_EEES9_SE_SG_Li256ELb1ELb1ELb0ELb0EEENS1_36VarlenDynamicPersistentTileSchedulerILi128ELi96ELi256ELi128ELb0ELb1ELb1ELb1ELb1ELb1EEEEEEEEEvNT_6ParamsE:
[----:B------:R-:W-:Y:S01]  /*0000*/  LDC R1, c[0x0][0x37c] ;  /* 0x0000df00ff017b82 */ /* 0x000fe20000000800 */
[----:B------:R-:W-:Y:S05]  /*0010*/  EXIT ;  /* 0x000000000000794d */ /* 0x000fea0003800000 */
.L_x_16:
        /* <DEDUP_REMOVED lines=14> */
.L_x_34:


//--------------------- .text._ZN7cutlass13device_kernelIN5flash11enable_sm90INS1_16FlashAttnFwdSm90INS1_25CollectiveMainloopFwdSm90ILi2EN4cute5tupleIJNS5_1CILi1EEES8_S8_EEENS6_IJNS7_ILi128EEENS7_ILi96EEENS7_ILi64EEEEEELi256ENS_10bfloat16_tEfNS_4arch4Sm90ELb1ELb0ELb0ELb1ELb0ELb1ELb1ELb1ELb0ELb1ELb0ELb0EEENS1_21CollectiveEpilogueFwdINS6_IJSA_NS7_ILi256EEESB_EEES9_SE_SG_Li256ELb1ELb1ELb0ELb0EEENS1_36VarlenDynamicPersistentTileSchedulerILi128ELi96ELi256ELi128ELb0ELb1ELb1ELb1ELb1ELb1EEEEEEEEEvNT_6ParamsE --------------------------
	.section	.text._ZN7cutlass13device_kernelIN5flash11enable_sm90INS1_16FlashAttnFwdSm90INS1_25CollectiveMainloopFwdSm90ILi2EN4cute5tupleIJNS5_1CILi1EEES8_S8_EEENS6_IJNS7_ILi128EEENS7_ILi96EEENS7_ILi64EEEEEELi256ENS_10bfloat16_tEfNS_4arch4Sm90ELb1ELb0ELb0ELb1ELb0ELb1ELb1ELb1ELb0ELb1ELb0ELb0EEENS1_21CollectiveEpilogueFwdINS6_IJSA_NS7_ILi256EEESB_EEES9_SE_SG_Li256ELb1ELb1ELb0ELb0EEENS1_36VarlenDynamicPersistentTileSchedulerILi128ELi96ELi256ELi128ELb0ELb1ELb1ELb1ELb1ELb1EEEEEEEEEvNT_6ParamsE,"ax",@progbits
	.align	128
.text._ZN7cutlass13device_kernelIN5flash11enable_sm90INS1_16FlashAttnFwdSm90INS1_25CollectiveMainloopFwdSm90ILi2EN4cute5tupleIJNS5_1CILi1EEES8_S8_EEENS6_IJNS7_ILi128EEENS7_ILi96EEENS7_ILi64EEEEEELi256ENS_10bfloat16_tEfNS_4arch4Sm90ELb1ELb0ELb0ELb1ELb0ELb1ELb1ELb1ELb0ELb1ELb0ELb0EEENS1_21CollectiveEpilogueFwdINS6_IJSA_NS7_ILi256EEESB_EEES9_SE_SG_Li256ELb1ELb1ELb0ELb0EEENS1_36VarlenDynamicPersistentTileSchedulerILi128ELi96ELi256ELi128ELb0ELb1ELb1ELb1ELb1ELb1EEEEEEEEEvNT_6ParamsE:
        .type           _ZN7cutlass13device_kernelIN5flash11enable_sm90INS1_16FlashAttnFwdSm90INS1_25CollectiveMainloopFwdSm90ILi2EN4cute5tupleIJNS5_1CILi1EEES8_S8_EEENS6_IJNS7_ILi128EEENS7_ILi96EEENS7_ILi64EEEEEELi256ENS_10bfloat16_tEfNS_4arch4Sm90ELb1ELb0ELb0ELb1ELb0ELb1ELb1ELb1ELb0ELb1ELb0ELb0EEENS1_21CollectiveEpilogueFwdINS6_IJSA_NS7_ILi256EEESB_EEES9_SE_SG_Li256ELb1ELb1ELb0ELb0EEENS1_36VarlenDynamicPersistentTileSchedulerILi128ELi96ELi256ELi128ELb0ELb1ELb1ELb1ELb1ELb1EEEEEEEEEvNT_6ParamsE,@function
        .size           _ZN7cutlass13device_kernelIN5flash11enable_sm90INS1_16FlashAttnFwdSm90INS1_25CollectiveMainloopFwdSm90ILi2EN4cute5tupleIJNS5_1CILi1EEES8_S8_EEENS6_IJNS7_ILi128EEENS7_ILi96EEENS7_ILi64EEEEEELi256ENS_10bfloat16_tEfNS_4arch4Sm90ELb1ELb0ELb0ELb1ELb0ELb1ELb1ELb1ELb0ELb1ELb0ELb0EEENS1_21CollectiveEpilogueFwdINS6_IJSA_NS7_ILi256EEESB_EEES9_SE_SG_Li256ELb1ELb1ELb0ELb0EEENS1_36VarlenDynamicPersistentTileSchedulerILi128ELi96ELi256ELi128ELb0ELb1ELb1ELb1ELb1ELb1EEEEEEEEEvNT_6ParamsE,(.L_x_35 - _ZN7cutlass13device_kernelIN5flash11enable_sm90INS1_16FlashAttnFwdSm90INS1_25CollectiveMainloopFwdSm90ILi2EN4cute5tupleIJNS5_1CILi1EEES8_S8_EEENS6_IJNS7_ILi128EEENS7_ILi96EEENS7_ILi64EEEEEELi256ENS_10bfloat16_tEfNS_4arch4Sm90ELb1ELb0ELb0ELb1ELb0ELb1ELb1ELb1ELb0ELb1ELb0ELb0EEENS1_21CollectiveEpilogueFwdINS6_IJSA_NS7_ILi256EEESB_EEES9_SE_SG_Li256ELb1ELb1ELb0ELb0EEENS1_36VarlenDynamicPersistentTileSchedulerILi128ELi96ELi256ELi128ELb0ELb1ELb1ELb1ELb1ELb1EEEEEEEEEvNT_6ParamsE)
        .other          _ZN7cutlass13device_kernelIN5flash11enable_sm90INS1_16FlashAttnFwdSm90INS1_25CollectiveMainloopFwdSm90ILi2EN4cute5tupleIJNS5_1CILi1EEES8_S8_EEENS6_IJNS7_ILi128EEENS7_ILi96EEENS7_ILi64EEEEEELi256ENS_10bfloat16_tEfNS_4arch4Sm90ELb1ELb0ELb0ELb1ELb0ELb1ELb1ELb1ELb0ELb1ELb0ELb0EEENS1_21CollectiveEpilogueFwdINS6_IJSA_NS7_ILi256EEESB_EEES9_SE_SG_Li256ELb1ELb1ELb0ELb0EEENS1_36VarlenDynamicPersistentTileSchedulerILi128ELi96ELi256ELi128ELb0ELb1ELb1ELb1ELb1ELb1EEEEEEEEEvNT_6ParamsE,@"STO_CUDA_ENTRY STV_DEFAULT"
_ZN7cutlass13device_kernelIN5flash11enable_sm90INS1_16FlashAttnFwdSm90INS1_25CollectiveMainloopFwdSm90ILi2EN4cute5tupleIJNS5_1CILi1EEES8_S8_EEENS6_IJNS7_ILi128EEENS7_ILi96EEENS7_ILi64EEEEEELi256ENS_10bfloat16_tEfNS_4arch4Sm90ELb1ELb0ELb0ELb1ELb0ELb1ELb1ELb1ELb0ELb1ELb0ELb0EEENS1_21CollectiveEpilogueFwdINS6_IJSA_NS7_ILi256EEESB_EEES9_SE_SG_Li256ELb1ELb1ELb0ELb0EEENS1_36VarlenDynamicPersistentTileSchedulerILi128ELi96ELi256ELi128ELb0ELb1ELb1ELb1ELb1ELb1EEEEEEEEEvNT_6ParamsE:
[----:B------:R-:W-:Y:S01]  /*0000*/  LDC R1, c[0x0][0x37c] ;  /* 0x0000df00ff017b82 */ /* 0x000fe20000000800 */
[----:B------:R-:W-:Y:S05]  /*0010*/  EXIT ;  /* 0x000000000000794d */ /* 0x000fea0003800000 */
.L_x_17:
        /* <DEDUP_REMOVED lines=14> */
.L_x_35:


//--------------------- .nv.shared.reserved.0     --------------------------
	.section	.nv.shared.reserved.0,"aw",@nobits
	.weak		__nv_reservedSMEM_offset_0_alias
	.size		__nv_reservedSMEM_offset_0_alias, 0, 64
	.other		__nv_reservedSMEM_offset_0_alias,@"STO_CUDA_RESERVED_SHARED STV_DEFAULT"
__nv_reservedSMEM_offset_0_alias:
	.zero		0
	.zero		64


//--------------------- .nv.global                --------------------------
	.section	.nv.global,"aw",@nobits
.nv.global:
	.type		_ZN77_INTERNAL_61e94d33_41_flash_fwd_hdim64_256_bf16_packgqa_sm90_cu_e763cb1e_31574cute1_E,@object
	.size		_ZN77_INTERNAL_61e94d33_41_flash_fwd_hdim64_256_bf16_packgqa_sm90_cu_e763cb1e_31574cute1_E,(_ZN77_INTERNAL_61e94d33_41_flash_fwd_hdim64_256_bf16_packgqa_sm90_cu_e763cb1e_31574cuda3std3__45__cpo6cbeginE - _ZN77_INTERNAL_61e94d33_41_flash_fwd_hdim64_256_bf16_packgqa_sm90_cu_e763cb1e_31574cute1_E)
_ZN77_INTERNAL_61e94d33_41_flash_fwd_hdim64_256_bf16_packgqa_sm90_cu_e763cb1e_31574cute1_E:
	.zero		1
	.type		_ZN77_INTERNAL_61e94d33_41_flash_fwd_hdim64_256_bf16_packgqa_sm90_cu_e763cb1e_31574cuda3std3__45__cpo6cbeginE,@object
	.size		_ZN77_INTERNAL_61e94d33_41_flash_fwd_hdim64_256_bf16_packgqa_sm90_cu_e763cb1e_31574cuda3std3__45__cpo6cbeginE,(_ZN77_INTERNAL_61e94d33_41_flash_fwd_hdim64_256_bf16_packgqa_sm90_cu_e763cb1e_31574cuda3std3__48in_placeE - _ZN77_INTERNAL_61e94d33_41_flash_fwd_hdim64_256_bf16_packgqa_sm90_cu_e763cb1e_31574cuda3std3__45__cpo6cbeginE)
_ZN77_INTERNAL_61e94d33_41_flash_fwd_hdim64_256_bf16_packgqa_sm90_cu_e763cb1e_31574cuda3std3__45__cpo6cbeginE:
	.zero		1
	.type		_ZN77_INTERNAL_61e94d33_41_flash_fwd_hdim64_256_bf16_packgqa_sm90_cu_e763cb1e_31574cuda3std3__48in_placeE,@object
	.size		_ZN77_INTERNAL_61e94d33_41_flash_fwd_hdim64_256_bf16_packgqa_sm90_cu_e763cb1e_31574cuda3std3__48in_placeE,(_ZN77_INTERNAL_61e94d33_41_flash_fwd_hdim64_256_bf16_packgqa_sm90_cu_e763cb1e_31574cuda3std6ranges3__45__cpo9iter_moveE - _ZN77_INTERNAL_61e94d33_41_flash_fwd_hdim64_256_bf16_packgqa_sm90_cu_e763cb1e_31574cuda3std3__48in_placeE)
_ZN77_INTERNAL_61e94d33_41_flash_fwd_hdim64_256_bf16_packgqa_sm90_cu_e763cb1e_31574cuda3std3__48in_placeE:
	.zero		1
	.type		_ZN77_INTERNAL_61e94d33_41_flash_fwd_hdim64_256_bf16_packgqa_sm90_cu_e763cb1e_31574cuda3std6ranges3__45__cpo9iter_moveE,@object
	.size		_ZN77_INTERNAL_61e94d33_41_flash_fwd_hdim64_256_bf16_packgqa_sm90_cu_e763cb1e_31574cuda3std6ranges3__45__cpo9iter_moveE,(_ZN77_INTERNAL_61e94d33_41_flash_fwd_hdim64_256_bf16_packgqa_sm90_cu_e763cb1e_31574cuda3std3__45__cpo5beginE - _ZN77_INTERNAL_61e94d33_41_flash_fwd_hdim64_256_bf16_packgqa_sm90_cu_e763cb1e_31574cuda3std6ranges3__45__cpo9iter_moveE)
_ZN77_INTERNAL_61e94d33_41_flash_fwd_hdim64_256_bf16_packgqa_sm90_cu_e763cb1e_31574cuda3std6ranges3__45__cpo9iter_moveE:
	.zero		1
	.type		_ZN77_INTERNAL_61e94d33_41_flash_fwd_hdim64_256_bf16_packgqa_sm90_cu_e763cb1e_31574cuda3std3__45__cpo5beginE,@object
	.size		_ZN77_INTERNAL_61e94d33_41_flash_fwd_hdim64_256_bf16_packgqa_sm90_cu_e763cb1e_31574cuda3std3__45__cpo5beginE,(_ZN77_INTERNAL_61e94d33_41_flash_fwd_hdim64_256_bf16_packgqa_sm90_cu_e763cb1e_31574cuda3std3__479_GLOBAL__N__61e94d33_41_flash_fwd_hdim64_256_bf16_packgqa_sm90_cu_e763cb1e_31576ignoreE - _ZN77_INTERNAL_61e94d33_41_flash_fwd_hdim64_256_bf16_packgqa_sm90_cu_e763cb1e_31574cuda3std3__45__cpo5beginE)
_ZN77_INTERNAL_61e94d33_41_flash_fwd_hdim64_256_bf16_packgqa_sm90_cu_e763cb1e_31574cuda3std3__45__cpo5beginE:
	.zero		1
	.type		_ZN77_INTERNAL_61e94d33_41_flash_fwd_hdim64_256_bf16_packgqa_sm90_cu_e763cb1e_31574cuda3std3__479_GLOBAL__N__61e94d33_41_flash_fwd_hdim64_256_bf16_packgqa_sm90_cu_e763cb1e_31576ignoreE,@object
	.size		_ZN77_INTERNAL_61e94d33_41_flash_fwd_hdim64_256_bf16_packgqa_sm90_cu_e763cb1e_31574cuda3std3__479_GLOBAL__N__61e94d33_41_flash_fwd_hdim64_256_bf16_packgqa_sm90_cu_e763cb1e_31576ignoreE,(_ZN77_INTERNAL_61e94d33_41_flash_fwd_hdim64_256_bf16_packgqa_sm90_cu_e763cb1e_31574cute7productE - _ZN77_INTERNAL_61e94d33_41_flash_fwd_hdim64_256_bf16_packgqa_sm90_cu_e763cb1e_31574cuda3std3__479_GLOBAL__N__61e94d33_41_flash_fwd_hdim64_256_bf16_packgqa_sm90_cu_e763cb1e_31576ignoreE)
_ZN77_INTERNAL_61e94d33_41_flash_fwd_hdim64_256_bf16_packgqa_sm90_cu_e763cb1e_31574cuda3std3__479_GLOBAL__N__61e94d33_41_flash_fwd_hdim64_256_bf16_packgqa_sm90_cu_e763cb1e_31576ignoreE:
	.zero		1
	.type		_ZN77_INTERNAL_61e94d33_41_flash_fwd_hdim64_256_bf16_packgqa_sm90_cu_e763cb1e_31574cute7productE,@object
	.size		_ZN77_INTERNAL_61e94d33_41_flash_fwd_hdim64_256_bf16_packgqa_sm90_cu_e763cb1e_31574cute7productE,(_ZN77_INTERNAL_61e94d33_41_flash_fwd_hdim64_256_bf16_packgqa_sm90_cu_e763cb1e_31574cuda3std3__45__cpo3endE - _ZN77_INTERNAL_61e94d33_41_flash_fwd_hdim64_256_bf16_packgqa_sm90_cu_e763cb1e_31574cute7productE)
_ZN77_INTERNAL_61e94d33_41_flash_fwd_hdim64_256_bf16_packgqa_sm90_cu_e763cb1e_31574cute7productE:
	.zero		1
	.type		_ZN77_INTERNAL_61e94d33_41_flash_fwd_hdim64_256_bf16_packgqa_sm90_cu_e763cb1e_31574cuda3std3__45__cpo3endE,@object
	.size		_ZN77_INTERNAL_61e94d33_41_flash_fwd_hdim64_256_bf16_packgqa_sm90_cu_e763cb1e_31574cuda3std3__45__cpo3endE,(_ZN77_INTERNAL_61e94d33_41_flash_fwd_hdim64_256_bf16_packgqa_sm90_cu_e763cb1e_31574cuda3std3__419piecewise_constructE - _ZN77_INTERNAL_61e94d33_41_flash_fwd_hdim64_256_bf16_packgqa_sm90_cu_e763cb1e_31574cuda3std3__45__cpo3endE)
_ZN77_INTERNAL_61e94d33_41_flash_fwd_hdim64_256_bf16_packgqa_sm90_cu_e763cb1e_31574cuda3std3__45__cpo3endE:
	.zero		1
	.type		_ZN77_INTERNAL_61e94d33_41_flash_fwd_hdim64_256_bf16_packgqa_sm90_cu_e763cb1e_31574cuda3std3__419piecewise_constructE,@object
	.size		_ZN77_INTERNAL_61e94d33_41_flash_fwd_hdim64_256_bf16_packgqa_sm90_cu_e763cb1e_31574cuda3std3__419piecewise_constructE,(_ZN77_INTERNAL_61e94d33_41_flash_fwd_hdim64_256_bf16_packgqa_sm90_cu_e763cb1e_31574cuda3std3__45__cpo4cendE - _ZN77_INTERNAL_61e94d33_41_flash_fwd_hdim64_256_bf16_packgqa_sm90_cu_e763cb1e_31574cuda3std3__419piecewise_constructE)
_ZN77_INTERNAL_61e94d33_41_flash_fwd_hdim64_256_bf16_packgqa_sm90_cu_e763cb1e_31574cuda3std3__419piecewise_constructE:
	.zero		1
	.type		_ZN77_INTERNAL_61e94d33_41_flash_fwd_hdim64_256_bf16_packgqa_sm90_cu_e763cb1e_31574cuda3std3__45__cpo4cendE,@object
	.size		_ZN77_INTERNAL_61e94d33_41_flash_fwd_hdim64_256_bf16_packgqa_sm90_cu_e763cb1e_31574cuda3std3__45__cpo4cendE,(_ZN77_INTERNAL_61e94d33_41_flash_fwd_hdim64_256_bf16_packgqa_sm90_cu_e763cb1e_31574cuda3std6ranges3__45__cpo4swapE - _ZN77_INTERNAL_61e94d33_41_flash_fwd_hdim64_256_bf16_packgqa_sm90_cu_e763cb1e_31574cuda3std3__45__cpo4cendE)
_ZN77_INTERNAL_61e94d33_41_flash_fwd_hdim64_256_bf16_packgqa_sm90_cu_e763cb1e_31574cuda3std3__45__cpo4cendE:
	.zero		1
	.type		_ZN77_INTERNAL_61e94d33_41_flash_fwd_hdim64_256_bf16_packgqa_sm90_cu_e763cb1e_31574cuda3std6ranges3__45__cpo4swapE,@object
	.size		_ZN77_INTERNAL_61e94d33_41_flash_fwd_hdim64_256_bf16_packgqa_sm90_cu_e763cb1e_31574cuda3std6ranges3__45__cpo4swapE,(.L_7 - _ZN77_INTERNAL_61e94d33_41_flash_fwd_hdim64_256_bf16_packgqa_sm90_cu_e763cb1e_31574cuda3std6ranges3__45__cpo4swapE)
_ZN77_INTERNAL_61e94d33_41_flash_fwd_hdim64_256_bf16_packgqa_sm90_cu_e763cb1e_31574cuda3std6ranges3__45__cpo4swapE:
	.zero		1
.L_7:


//--------------------- .nv.constant0._ZN7cutlass13device_kernelIN5flash11enable_sm90INS1_16FlashAttnFwdSm90INS1_25CollectiveMainloopFwdSm90ILi2EN4cute5tupleIJNS5_1CILi1EEES8_S8_EEENS6_IJNS7_ILi128EEENS7_ILi96EEENS7_ILi64EEEEEELi256ENS_10bfloat16_tEfNS_4arch4Sm90ELb0ELb0ELb0ELb0ELb0ELb0ELb0ELb1ELb0ELb1ELb0ELb0EEENS1_21CollectiveEpilogueFwdINS6_IJSA_NS7_ILi256EEESB_EEES9_SE_SG_Li256ELb0ELb1ELb0ELb0EEENS1_29StaticPersistentTileSchedulerILb0EEEEEEEEEvNT_6ParamsE --------------------------
	.section	.nv.constant0._ZN7cutlass13device_kernelIN5flash11enable_sm90INS1_16FlashAttnFwdSm90INS1_25CollectiveMainloopFwdSm90ILi2EN4cute5tupleIJNS5_1CILi1EEES8_S8_EEENS6_IJNS7_ILi128EEENS7_ILi96EEENS7_ILi64EEEEEELi256ENS_10bfloat16_tEfNS_4arch4Sm90ELb0ELb0ELb0ELb0ELb0ELb0ELb0ELb1ELb0ELb1ELb0ELb0EEENS1_21CollectiveEpilogueFwdINS6_IJSA_NS7_ILi256EEESB_EEES9_SE_SG_Li256ELb0ELb1ELb0ELb0EEENS1_29StaticPersistentTileSchedulerILb0EEEEEEEEEvNT_6ParamsE,"a",@progbits
	.sectionflags	@""
	.align	4
.nv.constant0._ZN7cutlass13device_kernelIN5flash11enable_sm90INS1_16FlashAttnFwdSm90INS1_25CollectiveMainloopFwdSm90ILi2EN4cute5tupleIJNS5_1CILi1EEES8_S8_EEENS6_IJNS7_ILi128EEENS7_ILi96EEENS7_ILi64EEEEEELi256ENS_10bfloat16_tEfNS_4arch4Sm90ELb0ELb0ELb0ELb0ELb0ELb0ELb0ELb1ELb0ELb1ELb0ELb0EEENS1_21CollectiveEpilogueFwdINS6_IJSA_NS7_ILi256EEESB_EEES9_SE_SG_Li256ELb0ELb1ELb0ELb0EEENS1_29StaticPersistentTileSchedulerILb0EEEEEEEEEvNT_6ParamsE:
	.zero		3456


//--------------------- .nv.constant0._ZN7cutlass13device_kernelIN5flash11enable_sm90INS1_16FlashAttnFwdSm90INS1_25CollectiveMainloopFwdSm90ILi2EN4cute5tupleIJNS5_1CILi1EEES8_S8_EEENS6_IJNS7_ILi128EEENS7_ILi96EEENS7_ILi64EEEEEELi256ENS_10bfloat16_tEfNS_4arch4Sm90ELb0ELb0ELb0ELb0ELb0ELb0ELb1ELb1ELb0ELb1ELb0ELb0EEENS1_21CollectiveEpilogueFwdINS6_IJSA_NS7_ILi256EEESB_EEES9_SE_SG_Li256ELb0ELb1ELb0ELb0EEENS1_29StaticPersistentTileSchedulerILb0EEEEEEEEEvNT_6ParamsE --------------------------
	.section	.nv.constant0._ZN7cutlass13device_kernelIN5flash11enable_sm90INS1_16FlashAttnFwdSm90INS1_25CollectiveMainloopFwdSm90ILi2EN4cute5tupleIJNS5_1CILi1EEES8_S8_EEENS6_IJNS7_ILi128EEENS7_ILi96EEENS7_ILi64EEEEEELi256ENS_10bfloat16_tEfNS_4arch4Sm90ELb0ELb0ELb0ELb0ELb0ELb0ELb1ELb1ELb0ELb1ELb0ELb0EEENS1_21CollectiveEpilogueFwdINS6_IJSA_NS7_ILi256EEESB_EEES9_SE_SG_Li256ELb0ELb1ELb0ELb0EEENS1_29StaticPersistentTileSchedulerILb0EEEEEEEEEvNT_6ParamsE,"a",@progbits
	.sectionflags	@""
	.align	4
.nv.constant0._ZN7cutlass13device_kernelIN5flash11enable_sm90INS1_16FlashAttnFwdSm90INS1_25CollectiveMainloopFwdSm90ILi2EN4cute5tupleIJNS5_1CILi1EEES8_S8_EEENS6_IJNS7_ILi128EEENS7_ILi96EEENS7_ILi64EEEEEELi256ENS_10bfloat16_tEfNS_4arch4Sm90ELb0ELb0ELb0ELb0ELb0ELb0ELb1ELb1ELb0ELb1ELb0ELb0EEENS1_21CollectiveEpilogueFwdINS6_IJSA_NS7_ILi256EEESB_EEES9_SE_SG_Li256ELb0ELb1ELb0ELb0EEENS1_29StaticPersistentTileSchedulerILb0EEEEEEEEEvNT_6ParamsE:
	.zero		3712


//--------------------- .nv.constant0._ZN7cutlass13device_kernelIN5flash11enable_sm90INS1_16FlashAttnFwdSm90INS1_25CollectiveMainloopFwdSm90ILi2EN4cute5tupleIJNS5_1CILi1EEES8_S8_EEENS6_IJNS7_ILi128EEENS7_ILi96EEENS7_ILi64EEEEEELi256ENS_10bfloat16_tEfNS_4arch4Sm90ELb0ELb0ELb0ELb1ELb0ELb0ELb0ELb1ELb0ELb1ELb0ELb0EEENS1_21CollectiveEpilogueFwdINS6_IJSA_NS7_ILi256EEESB_EEES9_SE_SG_Li256ELb1ELb1ELb0ELb0EEENS1_36VarlenDynamicPersistentTileSchedulerILi128ELi96ELi256ELi128ELb0ELb1ELb1ELb0ELb1ELb1EEEEEEEEEvNT_6ParamsE --------------------------
	.section	.nv.constant0._ZN7cutlass13device_kernelIN5flash11enable_sm90INS1_16FlashAttnFwdSm90INS1_25CollectiveMainloopFwdSm90ILi2EN4cute5tupleIJNS5_1CILi1EEES8_S8_EEENS6_IJNS7_ILi128EEENS7_ILi96EEENS7_ILi64EEEEEELi256ENS_10bfloat16_tEfNS_4arch4Sm90ELb0ELb0ELb0ELb1ELb0ELb0ELb0ELb1ELb0ELb1ELb0ELb0EEENS1_21CollectiveEpilogueFwdINS6_IJSA_NS7_ILi256EEESB_EEES9_SE_SG_Li256ELb1ELb1ELb0ELb0EEENS1_36VarlenDynamicPersistentTileSchedulerILi128ELi96ELi256ELi128ELb0ELb1ELb1ELb0ELb1ELb1EEEEEEEEEvNT_6ParamsE,"a",@progbits
	.sectionflags	@""
	.align	4
.nv.constant0._ZN7cutlass13device_kernelIN5flash11enable_sm90INS1_16FlashAttnFwdSm90INS1_25CollectiveMainloopFwdSm90ILi2EN4cute5tupleIJNS5_1CILi1EEES8_S8_EEENS6_IJNS7_ILi128EEENS7_ILi96EEENS7_ILi64EEEEEELi256ENS_10bfloat16_tEfNS_4arch4Sm90ELb0ELb0ELb0ELb1ELb0ELb0ELb0ELb1ELb0ELb1ELb0ELb0EEENS1_21CollectiveEpilogueFwdINS6_IJSA_NS7_ILi256EEESB_EEES9_SE_SG_Li256ELb1ELb1ELb0ELb0EEENS1_36VarlenDynamicPersistentTileSchedulerILi128ELi96ELi256ELi128ELb0ELb1ELb1ELb0ELb1ELb1EEEEEEEEEvNT_6ParamsE:
	.zero		3584


//--------------------- .nv.constant0._ZN7cutlass13device_kernelIN5flash11enable_sm90INS1_16FlashAttnFwdSm90INS1_25CollectiveMainloopFwdSm90ILi2EN4cute5tupleIJNS5_1CILi1EEES8_S8_EEENS6_IJNS7_ILi128EEENS7_ILi96EEENS7_ILi64EEEEEELi256ENS_10bfloat16_tEfNS_4arch4Sm90ELb0ELb0ELb0ELb1ELb0ELb1ELb0ELb1ELb0ELb1ELb0ELb0EEENS1_21CollectiveEpilogueFwdINS6_IJSA_NS7_ILi256EEESB_EEES9_SE_SG_Li256ELb1ELb1ELb0ELb0EEENS1_36VarlenDynamicPersistentTileSchedulerILi128ELi96ELi256ELi128ELb0ELb1ELb1ELb0ELb1ELb1EEEEEEEEEvNT_6ParamsE --------------------------
	.section	.nv.constant0._ZN7cutlass13device_kernelIN5flash11enable_sm90INS1_16FlashAttnFwdSm90INS1_25CollectiveMainloopFwdSm90ILi2EN4cute5tupleIJNS5_1CILi1EEES8_S8_EEENS6_IJNS7_ILi128EEENS7_ILi96EEENS7_ILi64EEEEEELi256ENS_10bfloat16_tEfNS_4arch4Sm90ELb0ELb0ELb0ELb1ELb0ELb1ELb0ELb1ELb0ELb1ELb0ELb0EEENS1_21CollectiveEpilogueFwdINS6_IJSA_NS7_ILi256EEESB_EEES9_SE_SG_Li256ELb1ELb1ELb0ELb0EEENS1_36VarlenDynamicPersistentTileSchedulerILi128ELi96ELi256ELi128ELb0ELb1ELb1ELb0ELb1ELb1EEEEEEEEEvNT_6ParamsE,"a",@progbits
	.sectionflags	@""
	.align	4
.nv.constant0._ZN7cutlass13device_kernelIN5flash11enable_sm90INS1_16FlashAttnFwdSm90INS1_25CollectiveMainloopFwdSm90ILi2EN4cute5tupleIJNS5_1CILi1EEES8_S8_EEENS6_IJNS7_ILi128EEENS7_ILi96EEENS7_ILi64EEEEEELi256ENS_10bfloat16_tEfNS_4arch4Sm90ELb0ELb0ELb0ELb1ELb0ELb1ELb0ELb1ELb0ELb1ELb0ELb0EEENS1_21CollectiveEpilogueFwdINS6_IJSA_NS7_ILi256EEESB_EEES9_SE_SG_Li256ELb1ELb1ELb0ELb0EEENS1_36VarlenDynamicPersistentTileSchedulerILi128ELi96ELi256ELi128ELb0ELb1ELb1ELb0ELb1ELb1EEEEEEEEEvNT_6ParamsE:
	.zero		3584


//--------------------- .nv.constant0._ZN7cutlass13device_kernelIN5flash11enable_sm90INS1_16FlashAttnFwdSm90INS1_25CollectiveMainloopFwdSm90ILi2EN4cute5tupleIJNS5_1CILi1EEES8_S8_EEENS6_IJNS7_ILi128EEENS7_ILi96EEENS7_ILi64EEEEEELi256ENS_10bfloat16_tEfNS_4arch4Sm90ELb0ELb0ELb0ELb1ELb0ELb0ELb1ELb1ELb0ELb1ELb0ELb0EEENS1_21CollectiveEpilogueFwdINS6_IJSA_NS7_ILi256EEESB_EEES9_SE_SG_Li256ELb1ELb1ELb0ELb0EEENS1_36VarlenDynamicPersistentTileSchedulerILi128ELi96ELi256ELi128ELb0ELb1ELb1ELb0ELb1ELb1EEEEEEEEEvNT_6ParamsE --------------------------
	.section	.nv.constant0._ZN7cutlass13device_kernelIN5flash11enable_sm90INS1_16FlashAttnFwdSm90INS1_25CollectiveMainloopFwdSm90ILi2EN4cute5tupleIJNS5_1CILi1EEES8_S8_EEENS6_IJNS7_ILi128EEENS7_ILi96EEENS7_ILi64EEEEEELi256ENS_10bfloat16_tEfNS_4arch4Sm90ELb0ELb0ELb0ELb1ELb0ELb0ELb1ELb1ELb0ELb1ELb0ELb0EEENS1_21CollectiveEpilogueFwdINS6_IJSA_NS7_ILi256EEESB_EEES9_SE_SG_Li256ELb1ELb1ELb0ELb0EEENS1_36VarlenDynamicPersistentTileSchedulerILi128ELi96ELi256ELi128ELb0ELb1ELb1ELb0ELb1ELb1EEEEEEEEEvNT_6ParamsE,"a",@progbits
	.sectionflags	@""
	.align	4
.nv.constant0._ZN7cutlass13device_kernelIN5flash11enable_sm90INS1_16FlashAttnFwdSm90INS1_25CollectiveMainloopFwdSm90ILi2EN4cute5tupleIJNS5_1CILi1EEES8_S8_EEENS6_IJNS7_ILi128EEENS7_ILi96EEENS7_ILi64EEEEEELi256ENS_10bfloat16_tEfNS_4arch4Sm90ELb0ELb0ELb0ELb1ELb0ELb0ELb1ELb1ELb0ELb1ELb0ELb0EEENS1_21CollectiveEpilogueFwdINS6_IJSA_NS7_ILi256EEESB_EEES9_SE_SG_Li256ELb1ELb1ELb0ELb0EEENS1_36VarlenDynamicPersistentTileSchedulerILi128ELi96ELi256ELi128ELb0ELb1ELb1ELb0ELb1ELb1EEEEEEEEEvNT_6ParamsE:
	.zero		3840


//--------------------- .nv.constant0._ZN7cutlass13device_kernelIN5flash11enable_sm90INS1_16FlashAttnFwdSm90INS1_25CollectiveMainloopFwdSm90ILi2EN4cute5tupleIJNS5_1CILi1EEES8_S8_EEENS6_IJNS7_ILi128EEENS7_ILi96EEENS7_ILi64EEEEEELi256ENS_10bfloat16_tEfNS_4arch4Sm90ELb0ELb0ELb0ELb1ELb0ELb1ELb1ELb1ELb0ELb1ELb0ELb0EEENS1_21CollectiveEpilogueFwdINS6_IJSA_NS7_ILi256EEESB_EEES9_SE_SG_Li256ELb1ELb1ELb0ELb0EEENS1_36VarlenDynamicPersistentTileSchedulerILi128ELi96ELi256ELi128ELb0ELb1ELb1ELb0ELb1ELb1EEEEEEEEEvNT_6ParamsE --------------------------
	.section	.nv.constant0._ZN7cutlass13device_kernelIN5flash11enable_sm90INS1_16FlashAttnFwdSm90INS1_25CollectiveMainloopFwdSm90ILi2EN4cute5tupleIJNS5_1CILi1EEES8_S8_EEENS6_IJNS7_ILi128EEENS7_ILi96EEENS7_ILi64EEEEEELi256ENS_10bfloat16_tEfNS_4arch4Sm90ELb0ELb0ELb0ELb1ELb0ELb1ELb1ELb1ELb0ELb1ELb0ELb0EEENS1_21CollectiveEpilogueFwdINS6_IJSA_NS7_ILi256EEESB_EEES9_SE_SG_Li256ELb1ELb1ELb0ELb0EEENS1_36VarlenDynamicPersistentTileSchedulerILi128ELi96ELi256ELi128ELb0ELb1ELb1ELb0ELb1ELb1EEEEEEEEEvNT_6ParamsE,"a",@progbits
	.sectionflags	@""
	.align	4
.nv.constant0._ZN7cutlass13device_kernelIN5flash11enable_sm90INS1_16FlashAttnFwdSm90INS1_25CollectiveMainloopFwdSm90ILi2EN4cute5tupleIJNS5_1CILi1EEES8_S8_EEENS6_IJNS7_ILi128EEENS7_ILi96EEENS7_ILi64EEEEEELi256ENS_10bfloat16_tEfNS_4arch4Sm90ELb0ELb0ELb0ELb1ELb0ELb1ELb1ELb1ELb0ELb1ELb0ELb0EEENS1_21CollectiveEpilogueFwdINS6_IJSA_NS7_ILi256EEESB_EEES9_SE_SG_Li256ELb1ELb1ELb0ELb0EEENS1_36VarlenDynamicPersistentTileSchedulerILi128ELi96ELi256ELi128ELb0ELb1ELb1ELb0ELb1ELb1EEEEEEEEEvNT_6ParamsE:
	.zero		3840


//--------------------- .nv.constant0._ZN7cutlass13device_kernelIN5flash11enable_sm90INS1_16FlashAttnFwdSm90INS1_25CollectiveMainloopFwdSm90ILi2EN4cute5tupleIJNS5_1CILi1EEES8_S8_EEENS6_IJNS7_ILi128EEENS7_ILi96EEENS7_ILi64EEEEEELi256ENS_10bfloat16_tEfNS_4arch4Sm90ELb0ELb1ELb0ELb0ELb0ELb0ELb0ELb1ELb0ELb1ELb0ELb0EEENS1_21CollectiveEpilogueFwdINS6_IJSA_NS7_ILi256EEESB_EEES9_SE_SG_Li256ELb0ELb1ELb0ELb0EEENS1_30DynamicPersistentTileSchedulerILi256ELi128ELb0ELb1ELb1EEEEEEEEEvNT_6ParamsE --------------------------
	.section	.nv.constant0._ZN7cutlass13device_kernelIN5flash11enable_sm90INS1_16FlashAttnFwdSm90INS1_25CollectiveMainloopFwdSm90ILi2EN4cute5tupleIJNS5_1CILi1EEES8_S8_EEENS6_IJNS7_ILi128EEENS7_ILi96EEENS7_ILi64EEEEEELi256ENS_10bfloat16_tEfNS_4arch4Sm90ELb0ELb1ELb0ELb0ELb0ELb0ELb0ELb1ELb0ELb1ELb0ELb0EEENS1_21CollectiveEpilogueFwdINS6_IJSA_NS7_ILi256EEESB_EEES9_SE_SG_Li256ELb0ELb1ELb0ELb0EEENS1_30DynamicPersistentTileSchedulerILi256ELi128ELb0ELb1ELb1EEEEEEEEEvNT_6ParamsE,"a",@progbits
	.sectionflags	@""
	.align	4
.nv.constant0._ZN7cutlass13device_kernelIN5flash11enable_sm90INS1_16FlashAttnFwdSm90INS1_25CollectiveMainloopFwdSm90ILi2EN4cute5tupleIJNS5_1CILi1EEES8_S8_EEENS6_IJNS7_ILi128EEENS7_ILi96EEENS7_ILi64EEEEEELi256ENS_10bfloat16_tEfNS_4arch4Sm90ELb0ELb1ELb0ELb0ELb0ELb0ELb0ELb1ELb0ELb1ELb0ELb0EEENS1_21CollectiveEpilogueFwdINS6_IJSA_NS7_ILi256EEESB_EEES9_SE_SG_Li256ELb0ELb1ELb0ELb0EEENS1_30DynamicPersistentTileSchedulerILi256ELi128ELb0ELb1ELb1EEEEEEEEEvNT_6ParamsE:
	.zero		3584


//--------------------- .nv.constant0._ZN7cutlass13device_kernelIN5flash11enable_sm90INS1_16FlashAttnFwdSm90INS1_25CollectiveMainloopFwdSm90ILi2EN4cute5tupleIJNS5_1CILi1EEES8_S8_EEENS6_IJNS7_ILi128EEENS7_ILi96EEENS7_ILi64EEEEEELi256ENS_10bfloat16_tEfNS_4arch4Sm90ELb0ELb1ELb0ELb0ELb0ELb0ELb1ELb1ELb0ELb1ELb0ELb0EEENS1_21CollectiveEpilogueFwdINS6_IJSA_NS7_ILi256EEESB_EEES9_SE_SG_Li256ELb0ELb1ELb0ELb0EEENS1_30DynamicPersistentTileSchedulerILi256ELi128ELb0ELb1ELb1EEEEEEEEEvNT_6ParamsE --------------------------
	.section	.nv.constant0._ZN7cutlass13device_kernelIN5flash11enable_sm90INS1_16FlashAttnFwdSm90INS1_25CollectiveMainloopFwdSm90ILi2EN4cute5tupleIJNS5_1CILi1EEES8_S8_EEENS6_IJNS7_ILi128EEENS7_ILi96EEENS7_ILi64EEEEEELi256ENS_10bfloat16_tEfNS_4arch4Sm90ELb0ELb1ELb0ELb0ELb0ELb0ELb1ELb1ELb0ELb1ELb0ELb0EEENS1_21CollectiveEpilogueFwdINS6_IJSA_NS7_ILi256EEESB_EEES9_SE_SG_Li256ELb0ELb1ELb0ELb0EEENS1_30DynamicPersistentTileSchedulerILi256ELi128ELb0ELb1ELb1EEEEEEEEEvNT_6ParamsE,"a",@progbits
	.sectionflags	@""
	.align	4
.nv.constant0._ZN7cutlass13device_kernelIN5flash11enable_sm90INS1_16FlashAttnFwdSm90INS1_25CollectiveMainloopFwdSm90ILi2EN4cute5tupleIJNS5_1CILi1EEES8_S8_EEENS6_IJNS7_ILi128EEENS7_ILi96EEENS7_ILi64EEEEEELi256ENS_10bfloat16_tEfNS_4arch4Sm90ELb0ELb1ELb0ELb0ELb0ELb0ELb1ELb1ELb0ELb1ELb0ELb0EEENS1_21CollectiveEpilogueFwdINS6_IJSA_NS7_ILi256EEESB_EEES9_SE_SG_Li256ELb0ELb1ELb0ELb0EEENS1_30DynamicPersistentTileSchedulerILi256ELi128ELb0ELb1ELb1EEEEEEEEEvNT_6ParamsE:
	.zero		3840


//--------------------- .nv.constant0._ZN7cutlass13device_kernelIN5flash11enable_sm90INS1_16FlashAttnFwdSm90INS1_25CollectiveMainloopFwdSm90ILi2EN4cute5tupleIJNS5_1CILi1EEES8_S8_EEENS6_IJNS7_ILi128EEENS7_ILi96EEENS7_ILi64EEEEEELi256ENS_10bfloat16_tEfNS_4arch4Sm90ELb0ELb1ELb0ELb1ELb0ELb0ELb0ELb1ELb0ELb1ELb0ELb0EEENS1_21CollectiveEpilogueFwdINS6_IJSA_NS7_ILi256EEESB_EEES9_SE_SG_Li256ELb1ELb1ELb0ELb0EEENS1_36VarlenDynamicPersistentTileSchedulerILi128ELi96ELi256ELi128ELb0ELb1ELb1ELb1ELb0ELb1EEEEEEEEEvNT_6ParamsE --------------------------
	.section	.nv.constant0._ZN7cutlass13device_kernelIN5flash11enable_sm90INS1_16FlashAttnFwdSm90INS1_25CollectiveMainloopFwdSm90ILi2EN4cute5tupleIJNS5_1CILi1EEES8_S8_EEENS6_IJNS7_ILi128EEENS7_ILi96EEENS7_ILi64EEEEEELi256ENS_10bfloat16_tEfNS_4arch4Sm90ELb0ELb1ELb0ELb1ELb0ELb0ELb0ELb1ELb0ELb1ELb0ELb0EEENS1_21CollectiveEpilogueFwdINS6_IJSA_NS7_ILi256EEESB_EEES9_SE_SG_Li256ELb1ELb1ELb0ELb0EEENS1_36VarlenDynamicPersistentTileSchedulerILi128ELi96ELi256ELi128ELb0ELb1ELb1ELb1ELb0ELb1EEEEEEEEEvNT_6ParamsE,"a",@progbits
	.sectionflags	@""
	.align	4
.nv.constant0._ZN7cutlass13device_kernelIN5flash11enable_sm90INS1_16FlashAttnFwdSm90INS1_25CollectiveMainloopFwdSm90ILi2EN4cute5tupleIJNS5_1CILi1EEES8_S8_EEENS6_IJNS7_ILi128EEENS7_ILi96EEENS7_ILi64EEEEEELi256ENS_10bfloat16_tEfNS_4arch4Sm90ELb0ELb1ELb0ELb1ELb0ELb0ELb0ELb1ELb0ELb1ELb0ELb0EEENS1_21CollectiveEpilogueFwdINS6_IJSA_NS7_ILi256EEESB_EEES9_SE_SG_Li256ELb1ELb1ELb0ELb0EEENS1_36VarlenDynamicPersistentTileSchedulerILi128ELi96ELi256ELi128ELb0ELb1ELb1ELb1ELb0ELb1EEEEEEEEEvNT_6ParamsE:
	.zero		3584


//--------------------- .nv.constant0._ZN7cutlass13device_kernelIN5flash11enable_sm90INS1_16FlashAttnFwdSm90INS1_25CollectiveMainloopFwdSm90ILi2EN4cute5tupleIJNS5_1CILi1EEES8_S8_EEENS6_IJNS7_ILi128EEENS7_ILi96EEENS7_ILi64EEEEEELi256ENS_10bfloat16_tEfNS_4arch4Sm90ELb0ELb1ELb0ELb1ELb0ELb1ELb0ELb1ELb0ELb1ELb0ELb0EEENS1_21CollectiveEpilogueFwdINS6_IJSA_NS7_ILi256EEESB_EEES9_SE_SG_Li256ELb1ELb1ELb0ELb0EEENS1_36VarlenDynamicPersistentTileSchedulerILi128ELi96ELi256ELi128ELb0ELb1ELb1ELb1ELb0ELb1EEEEEEEEEvNT_6ParamsE --------------------------
	.section	.nv.constant0._ZN7cutlass13device_kernelIN5flash11enable_sm90INS1_16FlashAttnFwdSm90INS1_25CollectiveMainloopFwdSm90ILi2EN4cute5tupleIJNS5_1CILi1EEES8_S8_EEENS6_IJNS7_ILi128EEENS7_ILi96EEENS7_ILi64EEEEEELi256ENS_10bfloat16_tEfNS_4arch4Sm90ELb0ELb1ELb0ELb1ELb0ELb1ELb0ELb1ELb0ELb1ELb0ELb0EEENS1_21CollectiveEpilogueFwdINS6_IJSA_NS7_ILi256EEESB_EEES9_SE_SG_Li256ELb1ELb1ELb0ELb0EEENS1_36VarlenDynamicPersistentTileSchedulerILi128ELi96ELi256ELi128ELb0ELb1ELb1ELb1ELb0ELb1EEEEEEEEEvNT_6ParamsE,"a",@progbits
	.sectionflags	@""
	.align	4
.nv.constant0._ZN7cutlass13device_kernelIN5flash11enable_sm90INS1_16FlashAttnFwdSm90INS1_25CollectiveMainloopFwdSm90ILi2EN4cute5tupleIJNS5_1CILi1EEES8_S8_EEENS6_IJNS7_ILi128EEENS7_ILi96EEENS7_ILi64EEEEEELi256ENS_10bfloat16_tEfNS_4arch4Sm90ELb0ELb1ELb0ELb1ELb0ELb1ELb0ELb1ELb0ELb1ELb0ELb0EEENS1_21CollectiveEpilogueFwdINS6_IJSA_NS7_ILi256EEESB_EEES9_SE_SG_Li256ELb1ELb1ELb0ELb0EEENS1_36VarlenDynamicPersistentTileSchedulerILi128ELi96ELi256ELi128ELb0ELb1ELb1ELb1ELb0ELb1EEEEEEEEEvNT_6ParamsE:
	.zero		3584


//--------------------- .nv.constant0._ZN7cutlass13device_kernelIN5flash11enable_sm90INS1_16FlashAttnFwdSm90INS1_25CollectiveMainloopFwdSm90ILi2EN4cute5tupleIJNS5_1CILi1EEES8_S8_EEENS6_IJNS7_ILi128EEENS7_ILi96EEENS7_ILi64EEEEEELi256ENS_10bfloat16_tEfNS_4arch4Sm90ELb0ELb1ELb0ELb1ELb0ELb0ELb1ELb1ELb0ELb1ELb0ELb0EEENS1_21CollectiveEpilogueFwdINS6_IJSA_NS7_ILi256EEESB_EEES9_SE_SG_Li256ELb1ELb1ELb0ELb0EEENS1_36VarlenDynamicPersistentTileSchedulerILi128ELi96ELi256ELi128ELb0ELb1ELb1ELb1ELb0ELb1EEEEEEEEEvNT_6ParamsE --------------------------
	.section	.nv.constant0._ZN7cutlass13device_kernelIN5flash11enable_sm90INS1_16FlashAttnFwdSm90INS1_25CollectiveMainloopFwdSm90ILi2EN4cute5tupleIJNS5_1CILi1EEES8_S8_EEENS6_IJNS7_ILi128EEENS7_ILi96EEENS7_ILi64EEEEEELi256ENS_10bfloat16_tEfNS_4arch4Sm90ELb0ELb1ELb0ELb1ELb0ELb0ELb1ELb1ELb0ELb1ELb0ELb0EEENS1_21CollectiveEpilogueFwdINS6_IJSA_NS7_ILi256EEESB_EEES9_SE_SG_Li256ELb1ELb1ELb0ELb0EEENS1_36VarlenDynamicPersistentTileSchedulerILi128ELi96ELi256ELi128ELb0ELb1ELb1ELb1ELb0ELb1EEEEEEEEEvNT_6ParamsE,"a",@progbits
	.sectionflags	@""
	.align	4
.nv.constant0._ZN7cutlass13device_kernelIN5flash11enable_sm90INS1_16FlashAttnFwdSm90INS1_25CollectiveMainloopFwdSm90ILi2EN4cute5tupleIJNS5_1CILi1EEES8_S8_EEENS6_IJNS7_ILi128EEENS7_ILi96EEENS7_ILi64EEEEEELi256ENS_10bfloat16_tEfNS_4arch4Sm90ELb0ELb1ELb0ELb1ELb0ELb0ELb1ELb1ELb0ELb1ELb0ELb0EEENS1_21CollectiveEpilogueFwdINS6_IJSA_NS7_ILi256EEESB_EEES9_SE_SG_Li256ELb1ELb1ELb0ELb0EEENS1_36VarlenDynamicPersistentTileSchedulerILi128ELi96ELi256ELi128ELb0ELb1ELb1ELb1ELb0ELb1EEEEEEEEEvNT_6ParamsE:
	.zero		3840


//--------------------- .nv.constant0._ZN7cutlass13device_kernelIN5flash11enable_sm90INS1_16FlashAttnFwdSm90INS1_25CollectiveMainloopFwdSm90ILi2EN4cute5tupleIJNS5_1CILi1EEES8_S8_EEENS6_IJNS7_ILi128EEENS7_ILi96EEENS7_ILi64EEEEEELi256ENS_10bfloat16_tEfNS_4arch4Sm90ELb0ELb1ELb0ELb1ELb0ELb1ELb1ELb1ELb0ELb1ELb0ELb0EEENS1_21CollectiveEpilogueFwdINS6_IJSA_NS7_ILi256EEESB_EEES9_SE_SG_Li256ELb1ELb1ELb0ELb0EEENS1_36VarlenDynamicPersistentTileSchedulerILi128ELi96ELi256ELi128ELb0ELb1ELb1ELb1ELb0ELb1EEEEEEEEEvNT_6ParamsE --------------------------
	.section	.nv.constant0._ZN7cutlass13device_kernelIN5flash11enable_sm90INS1_16FlashAttnFwdSm90INS1_25CollectiveMainloopFwdSm90ILi2EN4cute5tupleIJNS5_1CILi1EEES8_S8_EEENS6_IJNS7_ILi128EEENS7_ILi96EEENS7_ILi64EEEEEELi256ENS_10bfloat16_tEfNS_4arch4Sm90ELb0ELb1ELb0ELb1ELb0ELb1ELb1ELb1ELb0ELb1ELb0ELb0EEENS1_21CollectiveEpilogueFwdINS6_IJSA_NS7_ILi256EEESB_EEES9_SE_SG_Li256ELb1ELb1ELb0ELb0EEENS1_36VarlenDynamicPersistentTileSchedulerILi128ELi96ELi256ELi128ELb0ELb1ELb1ELb1ELb0ELb1EEEEEEEEEvNT_6ParamsE,"a",@progbits
	.sectionflags	@""
	.align	4
.nv.constant0._ZN7cutlass13device_kernelIN5flash11enable_sm90INS1_16FlashAttnFwdSm90INS1_25CollectiveMainloopFwdSm90ILi2EN4cute5tupleIJNS5_1CILi1EEES8_S8_EEENS6_IJNS7_ILi128EEENS7_ILi96EEENS7_ILi64EEEEEELi256ENS_10bfloat16_tEfNS_4arch4Sm90ELb0ELb1ELb0ELb1ELb0ELb1ELb1ELb1ELb0ELb1ELb0ELb0EEENS1_21CollectiveEpilogueFwdINS6_IJSA_NS7_ILi256EEESB_EEES9_SE_SG_Li256ELb1ELb1ELb0ELb0EEENS1_36VarlenDynamicPersistentTileSchedulerILi128ELi96ELi256ELi128ELb0ELb1ELb1ELb1ELb0ELb1EEEEEEEEEvNT_6ParamsE:
	.zero		3840


//--------------------- .nv.constant0._ZN7cutlass13device_kernelIN5flash11enable_sm90INS1_16FlashAttnFwdSm90INS1_25CollectiveMainloopFwdSm90ILi2EN4cute5tupleIJNS5_1CILi1EEES8_S8_EEENS6_IJNS7_ILi128EEENS7_ILi96EEENS7_ILi64EEEEEELi256ENS_10bfloat16_tEfNS_4arch4Sm90ELb1ELb0ELb0ELb0ELb0ELb0ELb0ELb1ELb0ELb1ELb0ELb0EEENS1_21CollectiveEpilogueFwdINS6_IJSA_NS7_ILi256EEESB_EEES9_SE_SG_Li256ELb0ELb1ELb0ELb0EEENS1_30DynamicPersistentTileSchedulerILi256ELi128ELb0ELb1ELb1EEEEEEEEEvNT_6ParamsE --------------------------
	.section	.nv.constant0._ZN7cutlass13device_kernelIN5flash11enable_sm90INS1_16FlashAttnFwdSm90INS1_25CollectiveMainloopFwdSm90ILi2EN4cute5tupleIJNS5_1CILi1EEES8_S8_EEENS6_IJNS7_ILi128EEENS7_ILi96EEENS7_ILi64EEEEEELi256ENS_10bfloat16_tEfNS_4arch4Sm90ELb1ELb0ELb0ELb0ELb0ELb0ELb0ELb1ELb0ELb1ELb0ELb0EEENS1_21CollectiveEpilogueFwdINS6_IJSA_NS7_ILi256EEESB_EEES9_SE_SG_Li256ELb0ELb1ELb0ELb0EEENS1_30DynamicPersistentTileSchedulerILi256ELi128ELb0ELb1ELb1EEEEEEEEEvNT_6ParamsE,"a",@progbits
	.sectionflags	@""
	.align	4
.nv.constant0._ZN7cutlass13device_kernelIN5flash11enable_sm90INS1_16FlashAttnFwdSm90INS1_25CollectiveMainloopFwdSm90ILi2EN4cute5tupleIJNS5_1CILi1EEES8_S8_EEENS6_IJNS7_ILi128EEENS7_ILi96EEENS7_ILi64EEEEEELi256ENS_10bfloat16_tEfNS_4arch4Sm90ELb1ELb0ELb0ELb0ELb0ELb0ELb0ELb1ELb0ELb1ELb0ELb0EEENS1_21CollectiveEpilogueFwdINS6_IJSA_NS7_ILi256EEESB_EEES9_SE_SG_Li256ELb0ELb1ELb0ELb0EEENS1_30DynamicPersistentTileSchedulerILi256ELi128ELb0ELb1ELb1EEEEEEEEEvNT_6ParamsE:
	.zero		3584


//--------------------- .nv.constant0._ZN7cutlass13device_kernelIN5flash11enable_sm90INS1_16FlashAttnFwdSm90INS1_25CollectiveMainloopFwdSm90ILi2EN4cute5tupleIJNS5_1CILi1EEES8_S8_EEENS6_IJNS7_ILi128EEENS7_ILi96EEENS7_ILi64EEEEEELi256ENS_10bfloat16_tEfNS_4arch4Sm90ELb1ELb0ELb0ELb0ELb0ELb0ELb1ELb1ELb0ELb1ELb0ELb0EEENS1_21CollectiveEpilogueFwdINS6_IJSA_NS7_ILi256EEESB_EEES9_SE_SG_Li256ELb0ELb1ELb0ELb0EEENS1_30DynamicPersistentTileSchedulerILi256ELi128ELb0ELb1ELb1EEEEEEEEEvNT_6ParamsE --------------------------
	.section	.nv.constant0._ZN7cutlass13device_kernelIN5flash11enable_sm90INS1_16FlashAttnFwdSm90INS1_25CollectiveMainloopFwdSm90ILi2EN4cute5tupleIJNS5_1CILi1EEES8_S8_EEENS6_IJNS7_ILi128EEENS7_ILi96EEENS7_ILi64EEEEEELi256ENS_10bfloat16_tEfNS_4arch4Sm90ELb1ELb0ELb0ELb0ELb0ELb0ELb1ELb1ELb0ELb1ELb0ELb0EEENS1_21CollectiveEpilogueFwdINS6_IJSA_NS7_ILi256EEESB_EEES9_SE_SG_Li256ELb0ELb1ELb0ELb0EEENS1_30DynamicPersistentTileSchedulerILi256ELi128ELb0ELb1ELb1EEEEEEEEEvNT_6ParamsE,"a",@progbits
	.sectionflags	@""
	.align	4
.nv.constant0._ZN7cutlass13device_kernelIN5flash11enable_sm90INS1_16FlashAttnFwdSm90INS1_25CollectiveMainloopFwdSm90ILi2EN4cute5tupleIJNS5_1CILi1EEES8_S8_EEENS6_IJNS7_ILi128EEENS7_ILi96EEENS7_ILi64EEEEEELi256ENS_10bfloat16_tEfNS_4arch4Sm90ELb1ELb0ELb0ELb0ELb0ELb0ELb1ELb1ELb0ELb1ELb0ELb0EEENS1_21CollectiveEpilogueFwdINS6_IJSA_NS7_ILi256EEESB_EEES9_SE_SG_Li256ELb0ELb1ELb0ELb0EEENS1_30DynamicPersistentTileSchedulerILi256ELi128ELb0ELb1ELb1EEEEEEEEEvNT_6ParamsE:
	.zero		3840


//--------------------- .nv.constant0._ZN7cutlass13device_kernelIN5flash11enable_sm90INS1_16FlashAttnFwdSm90INS1_25CollectiveMainloopFwdSm90ILi2EN4cute5tupleIJNS5_1CILi1EEES8_S8_EEENS6_IJNS7_ILi128EEENS7_ILi96EEENS7_ILi64EEEEEELi256ENS_10bfloat16_tEfNS_4arch4Sm90ELb1ELb0ELb0ELb1ELb0ELb0ELb0ELb1ELb0ELb1ELb0ELb0EEENS1_21CollectiveEpilogueFwdINS6_IJSA_NS7_ILi256EEESB_EEES9_SE_SG_Li256ELb1ELb1ELb0ELb0EEENS1_36VarlenDynamicPersistentTileSchedulerILi128ELi96ELi256ELi128ELb0ELb1ELb1ELb1ELb1ELb1EEEEEEEEEvNT_6ParamsE --------------------------
	.section	.nv.constant0._ZN7cutlass13device_kernelIN5flash11enable_sm90INS1_16FlashAttnFwdSm90INS1_25CollectiveMainloopFwdSm90ILi2EN4cute5tupleIJNS5_1CILi1EEES8_S8_EEENS6_IJNS7_ILi128EEENS7_ILi96EEENS7_ILi64EEEEEELi256ENS_10bfloat16_tEfNS_4arch4Sm90ELb1ELb0ELb0ELb1ELb0ELb0ELb0ELb1ELb0ELb1ELb0ELb0EEENS1_21CollectiveEpilogueFwdINS6_IJSA_NS7_ILi256EEESB_EEES9_SE_SG_Li256ELb1ELb1ELb0ELb0EEENS1_36VarlenDynamicPersistentTileSchedulerILi128ELi96ELi256ELi128ELb0ELb1ELb1ELb1ELb1ELb1EEEEEEEEEvNT_6ParamsE,"a",@progbits
	.sectionflags	@""
	.align	4
.nv.constant0._ZN7cutlass13device_kernelIN5flash11enable_sm90INS1_16FlashAttnFwdSm90INS1_25CollectiveMainloopFwdSm90ILi2EN4cute5tupleIJNS5_1CILi1EEES8_S8_EEENS6_IJNS7_ILi128EEENS7_ILi96EEENS7_ILi64EEEEEELi256ENS_10bfloat16_tEfNS_4arch4Sm90ELb1ELb0ELb0ELb1ELb0ELb0ELb0ELb1ELb0ELb1ELb0ELb0EEENS1_21CollectiveEpilogueFwdINS6_IJSA_NS7_ILi256EEESB_EEES9_SE_SG_Li256ELb1ELb1ELb0ELb0EEENS1_36VarlenDynamicPersistentTileSchedulerILi128ELi96ELi256ELi128ELb0ELb1ELb1ELb1ELb1ELb1EEEEEEEEEvNT_6ParamsE:
	.zero		3584


//--------------------- .nv.constant0._ZN7cutlass13device_kernelIN5flash11enable_sm90INS1_16FlashAttnFwdSm90INS1_25CollectiveMainloopFwdSm90ILi2EN4cute5tupleIJNS5_1CILi1EEES8_S8_EEENS6_IJNS7_ILi128EEENS7_ILi96EEENS7_ILi64EEEEEELi256ENS_10bfloat16_tEfNS_4arch4Sm90ELb1ELb0ELb0ELb1ELb0ELb1ELb0ELb1ELb0ELb1ELb0ELb0EEENS1_21CollectiveEpilogueFwdINS6_IJSA_NS7_ILi256EEESB_EEES9_SE_SG_Li256ELb1ELb1ELb0ELb0EEENS1_36VarlenDynamicPersistentTileSchedulerILi128ELi96ELi256ELi128ELb0ELb1ELb1ELb1ELb1ELb1EEEEEEEEEvNT_6ParamsE --------------------------
	.section	.nv.constant0._ZN7cutlass13device_kernelIN5flash11enable_sm90INS1_16FlashAttnFwdSm90INS1_25CollectiveMainloopFwdSm90ILi2EN4cute5tupleIJNS5_1CILi1EEES8_S8_EEENS6_IJNS7_ILi128EEENS7_ILi96EEENS7_ILi64EEEEEELi256ENS_10bfloat16_tEfNS_4arch4Sm90ELb1ELb0ELb0ELb1ELb0ELb1ELb0ELb1ELb0ELb1ELb0ELb0EEENS1_21CollectiveEpilogueFwdINS6_IJSA_NS7_ILi256EEESB_EEES9_SE_SG_Li256ELb1ELb1ELb0ELb0EEENS1_36VarlenDynamicPersistentTileSchedulerILi128ELi96ELi256ELi128ELb0ELb1ELb1ELb1ELb1ELb1EEEEEEEEEvNT_6ParamsE,"a",@progbits
	.sectionflags	@""
	.align	4
.nv.constant0._ZN7cutlass13device_kernelIN5flash11enable_sm90INS1_16FlashAttnFwdSm90INS1_25CollectiveMainloopFwdSm90ILi2EN4cute5tupleIJNS5_1CILi1EEES8_S8_EEENS6_IJNS7_ILi128EEENS7_ILi96EEENS7_ILi64EEEEEELi256ENS_10bfloat16_tEfNS_4arch4Sm90ELb1ELb0ELb0ELb1ELb0ELb1ELb0ELb1ELb0ELb1ELb0ELb0EEENS1_21CollectiveEpilogueFwdINS6_IJSA_NS7_ILi256EEESB_EEES9_SE_SG_Li256ELb1ELb1ELb0ELb0EEENS1_36VarlenDynamicPersistentTileSchedulerILi128ELi96ELi256ELi128ELb0ELb1ELb1ELb1ELb1ELb1EEEEEEEEEvNT_6ParamsE:
	.zero		3584


//--------------------- .nv.constant0._ZN7cutlass13device_kernelIN5flash11enable_sm90INS1_16FlashAttnFwdSm90INS1_25CollectiveMainloopFwdSm90ILi2EN4cute5tupleIJNS5_1CILi1EEES8_S8_EEENS6_IJNS7_ILi128EEENS7_ILi96EEENS7_ILi64EEEEEELi256ENS_10bfloat16_tEfNS_4arch4Sm90ELb1ELb0ELb0ELb1ELb0ELb0ELb1ELb1ELb0ELb1ELb0ELb0EEENS1_21CollectiveEpilogueFwdINS6_IJSA_NS7_ILi256EEESB_EEES9_SE_SG_Li256ELb1ELb1ELb0ELb0EEENS1_36VarlenDynamicPersistentTileSchedulerILi128ELi96ELi256ELi128ELb0ELb1ELb1ELb1ELb1ELb1EEEEEEEEEvNT_6ParamsE --------------------------
	.section	.nv.constant0._ZN7cutlass13device_kernelIN5flash11enable_sm90INS1_16FlashAttnFwdSm90INS1_25CollectiveMainloopFwdSm90ILi2EN4cute5tupleIJNS5_1CILi1EEES8_S8_EEENS6_IJNS7_ILi128EEENS7_ILi96EEENS7_ILi64EEEEEELi256ENS_10bfloat16_tEfNS_4arch4Sm90ELb1ELb0ELb0ELb1ELb0ELb0ELb1ELb1ELb0ELb1ELb0ELb0EEENS1_21CollectiveEpilogueFwdINS6_IJSA_NS7_ILi256EEESB_EEES9_SE_SG_Li256ELb1ELb1ELb0ELb0EEENS1_36VarlenDynamicPersistentTileSchedulerILi128ELi96ELi256ELi128ELb0ELb1ELb1ELb1ELb1ELb1EEEEEEEEEvNT_6ParamsE,"a",@progbits
	.sectionflags	@""
	.align	4
.nv.constant0._ZN7cutlass13device_kernelIN5flash11enable_sm90INS1_16FlashAttnFwdSm90INS1_25CollectiveMainloopFwdSm90ILi2EN4cute5tupleIJNS5_1CILi1EEES8_S8_EEENS6_IJNS7_ILi128EEENS7_ILi96EEENS7_ILi64EEEEEELi256ENS_10bfloat16_tEfNS_4arch4Sm90ELb1ELb0ELb0ELb1ELb0ELb0ELb1ELb1ELb0ELb1ELb0ELb0EEENS1_21CollectiveEpilogueFwdINS6_IJSA_NS7_ILi256EEESB_EEES9_SE_SG_Li256ELb1ELb1ELb0ELb0EEENS1_36VarlenDynamicPersistentTileSchedulerILi128ELi96ELi256ELi128ELb0ELb1ELb1ELb1ELb1ELb1EEEEEEEEEvNT_6ParamsE:
	.zero		3840


//--------------------- .nv.constant0._ZN7cutlass13device_kernelIN5flash11enable_sm90INS1_16FlashAttnFwdSm90INS1_25CollectiveMainloopFwdSm90ILi2EN4cute5tupleIJNS5_1CILi1EEES8_S8_EEENS6_IJNS7_ILi128EEENS7_ILi96EEENS7_ILi64EEEEEELi256ENS_10bfloat16_tEfNS_4arch4Sm90ELb1ELb0ELb0ELb1ELb0ELb1ELb1ELb1ELb0ELb1ELb0ELb0EEENS1_21CollectiveEpilogueFwdINS6_IJSA_NS7_ILi256EEESB_EEES9_SE_SG_Li256ELb1ELb1ELb0ELb0EEENS1_36VarlenDynamicPersistentTileSchedulerILi128ELi96ELi256ELi128ELb0ELb1ELb1ELb1ELb1ELb1EEEEEEEEEvNT_6ParamsE --------------------------
	.section	.nv.constant0._ZN7cutlass13device_kernelIN5flash11enable_sm90INS1_16FlashAttnFwdSm90INS1_25CollectiveMainloopFwdSm90ILi2EN4cute5tupleIJNS5_1CILi1EEES8_S8_EEENS6_IJNS7_ILi128EEENS7_ILi96EEENS7_ILi64EEEEEELi256ENS_10bfloat16_tEfNS_4arch4Sm90ELb1ELb0ELb0ELb1ELb0ELb1ELb1ELb1ELb0ELb1ELb0ELb0EEENS1_21CollectiveEpilogueFwdINS6_IJSA_NS7_ILi256EEESB_EEES9_SE_SG_Li256ELb1ELb1ELb0ELb0EEENS1_36VarlenDynamicPersistentTileSchedulerILi128ELi96ELi256ELi128ELb0ELb1ELb1ELb1ELb1ELb1EEEEEEEEEvNT_6ParamsE,"a",@progbits
	.sectionflags	@""
	.align	4
.nv.constant0._ZN7cutlass13device_kernelIN5flash11enable_sm90INS1_16FlashAttnFwdSm90INS1_25CollectiveMainloopFwdSm90ILi2EN4cute5tupleIJNS5_1CILi1EEES8_S8_EEENS6_IJNS7_ILi128EEENS7_ILi96EEENS7_ILi64EEEEEELi256ENS_10bfloat16_tEfNS_4arch4Sm90ELb1ELb0ELb0ELb1ELb0ELb1ELb1ELb1ELb0ELb1ELb0ELb0EEENS1_21CollectiveEpilogueFwdINS6_IJSA_NS7_ILi256EEESB_EEES9_SE_SG_Li256ELb1ELb1ELb0ELb0EEENS1_36VarlenDynamicPersistentTileSchedulerILi128ELi96ELi256ELi128ELb0ELb1ELb1ELb1ELb1ELb1EEEEEEEEEvNT_6ParamsE:
	.zero		3840


//--------------------- SYMBOLS --------------------------

	.type		.nv.reservedSmem.offset0,@object
	.size		.nv.reservedSmem.offset0,0x4
